//
// Generated by NVIDIA NVVM Compiler
//
// Compiler Build ID: CL-36424714
// Cuda compilation tools, release 13.0, V13.0.88
// Based on NVVM 20.0.0
//

.version 9.0
.target sm_100
.address_size 64

	// .globl	_Z20kernelGenerarTableroPiii
.extern .func  (.param .b32 func_retval0) vprintf
(
	.param .b64 vprintf_param_0,
	.param .b64 vprintf_param_1
)
;
.global .align 4 .b8 precalc_xorwow_matrix[102400];
.global .align 4 .b8 precalc_xorwow_offset_matrix[102400];
.global .align 4 .b8 mrg32k3aM1[2304];
.global .align 4 .b8 mrg32k3aM2[2304];
.global .align 4 .b8 mrg32k3aM1SubSeq[2016];
.global .align 4 .b8 mrg32k3aM2SubSeq[2016];
.global .align 4 .b8 mrg32k3aM1Seq[2304];
.global .align 4 .b8 mrg32k3aM2Seq[2304];
.const .align 8 .b8 __cr_lgamma_table[72];
.const .align 8 .u64 FILAS;
.const .align 8 .u64 COLUMNAS;
.const .align 8 .u64 c_mask_camino;
// _ZZ20kernelEliminarBloquePiPS_iiiiE10num_camino has been demoted
.global .align 1 .b8 $str[44] = {10, 67, 97, 109, 105, 110, 111, 32, 110, 111, 32, 101, 110, 99, 111, 110, 116, 114, 97, 100, 111, 32, 100, 101, 115, 100, 101, 32, 108, 97, 32, 112, 111, 115, 105, 99, 105, 111, 110, 32, 37, 100, 10};
.global .align 1 .b8 $str$1[26] = {10, 69, 108, 32, 99, 111, 108, 111, 114, 32, 110, 111, 32, 99, 111, 105, 110, 99, 105, 100, 101, 32, 37, 100, 10};
.global .align 1 .b8 $str$2[35] = {10, 80, 111, 115, 105, 99, 105, 111, 110, 32, 97, 32, 101, 110, 99, 111, 110, 116, 114, 97, 114, 91, 37, 100, 93, 91, 37, 100, 93, 58, 32, 37, 100, 10};
.global .align 1 .b8 $str$3[22] = {10, 80, 111, 115, 105, 99, 105, 111, 110, 32, 97, 99, 116, 117, 97, 108, 58, 37, 100, 10, 32};
.global .align 1 .b8 $str$4[35] = {10, 67, 111, 109, 112, 97, 114, 97, 109, 111, 115, 32, 99, 111, 108, 111, 114, 101, 115, 32, 91, 37, 100, 93, 32, 91, 37, 100, 93, 58, 32, 37, 100, 10};
.global .align 1 .b8 $str$5[27] = {10, 80, 111, 115, 105, 98, 108, 101, 32, 99, 97, 109, 105, 110, 111, 32, 91, 37, 100, 93, 32, 61, 32, 37, 100, 10};
.global .align 1 .b8 $str$6[49] = {10, 72, 105, 108, 111, 32, 110, 117, 109, 101, 114, 111, 32, 37, 100, 32, 45, 32, 112, 111, 115, 105, 99, 105, 111, 110, 32, 97, 117, 120, 105, 108, 105, 97, 114, 32, 105, 110, 105, 99, 105, 97, 108, 32, 37, 100, 32, 10};
.global .align 1 .b8 $str$7[39] = {10, 32, 68, 69, 82, 69, 67, 72, 65, 45, 32, 102, 105, 108, 97, 32, 91, 37, 100, 93, 32, 99, 111, 108, 32, 91, 37, 100, 93, 32, 104, 105, 108, 111, 32, 37, 100, 10};
.global .align 1 .b8 $str$8[38] = {10, 32, 65, 66, 65, 74, 79, 32, 45, 32, 102, 105, 108, 97, 91, 37, 100, 93, 32, 99, 111, 108, 91, 37, 100, 93, 32, 40, 104, 105, 108, 111, 32, 37, 100, 41, 10};
.global .align 1 .b8 $str$9[66] = {10, 32, 67, 111, 110, 100, 105, 99, 105, 111, 110, 32, 100, 101, 114, 101, 99, 104, 97, 58, 32, 104, 105, 108, 111, 32, 37, 100, 32, 118, 97, 32, 108, 97, 32, 99, 111, 108, 117, 109, 110, 97, 32, 37, 100, 32, 40, 100, 101, 115, 100, 101, 32, 112, 111, 115, 65, 117, 120, 32, 37, 100, 32, 41, 10};
.global .align 1 .b8 $str$10[64] = {10, 32, 67, 111, 110, 100, 105, 99, 105, 111, 110, 32, 97, 98, 97, 106, 111, 58, 32, 104, 105, 108, 111, 32, 37, 100, 32, 100, 101, 115, 100, 101, 58, 32, 112, 111, 115, 65, 117, 120, 32, 37, 100, 32, 118, 97, 32, 97, 32, 108, 97, 32, 99, 111, 108, 117, 109, 110, 97, 32, 37, 100, 10};
.global .align 1 .b8 $str$11[41] = {10, 67, 111, 110, 116, 105, 110, 117, 97, 32, 112, 111, 114, 32, 112, 111, 115, 105, 99, 105, 111, 110, 32, 40, 102, 105, 108, 97, 41, 32, 37, 100, 32, 104, 105, 108, 111, 32, 37, 100};
.global .align 1 .b8 $str$12[42] = {10, 67, 111, 110, 116, 105, 110, 117, 97, 32, 112, 111, 114, 32, 112, 111, 115, 105, 99, 105, 111, 110, 32, 40, 102, 105, 108, 97, 41, 32, 37, 100, 32, 104, 105, 108, 111, 32, 37, 100, 10};
.global .align 1 .b8 $str$13[45] = {10, 65, 118, 97, 110, 122, 97, 32, 49, 32, 102, 105, 108, 97, 32, 97, 32, 115, 117, 32, 109, 105, 115, 109, 97, 32, 99, 111, 108, 117, 109, 110, 97, 32, 37, 100, 32, 104, 105, 108, 111, 32, 37, 100};
.global .align 1 .b8 $str$14[26] = {10, 80, 111, 115, 32, 97, 117, 120, 32, 118, 97, 108, 101, 58, 32, 37, 100, 32, 104, 105, 108, 111, 32, 37, 100};
.global .align 1 .b8 $str$15[46] = {10, 67, 111, 110, 116, 105, 110, 117, 97, 32, 112, 111, 114, 32, 112, 111, 115, 105, 99, 105, 111, 110, 32, 40, 99, 111, 108, 117, 109, 110, 97, 41, 32, 32, 37, 100, 32, 104, 105, 108, 111, 32, 37, 100, 10};
.global .align 1 .b8 $str$16[20] = {10, 67, 97, 109, 105, 110, 111, 32, 69, 78, 67, 79, 78, 84, 82, 65, 68, 79, 32};
.global .align 1 .b8 $str$17[23] = {10, 67, 97, 109, 105, 110, 111, 32, 69, 78, 67, 79, 78, 84, 82, 65, 68, 79, 32, 37, 100, 10};
.global .align 1 .b8 $str$18[55] = {10, 80, 111, 115, 105, 98, 108, 101, 32, 99, 97, 109, 105, 110, 111, 32, 110, 117, 109, 95, 99, 97, 109, 105, 110, 111, 91, 37, 100, 93, 32, 40, 104, 105, 108, 111, 32, 37, 100, 41, 32, 100, 101, 32, 116, 97, 109, 97, 110, 111, 32, 37, 100, 10};

.visible .entry _Z20kernelGenerarTableroPiii(
	.param .u64 .ptr .align 1 _Z20kernelGenerarTableroPiii_param_0,
	.param .u32 _Z20kernelGenerarTableroPiii_param_1,
	.param .u32 _Z20kernelGenerarTableroPiii_param_2
)
{
	.local .align 8 .b8 	__local_depot0[48];
	.reg .b64 	%SP;
	.reg .b64 	%SPL;
	.reg .pred 	%p<64>;
	.reg .b32 	%r<1200>;
	.reg .b64 	%rd<27>;

	mov.u64 	%SPL, __local_depot0;
	ld.param.u64 	%rd10, [_Z20kernelGenerarTableroPiii_param_0];
	ld.param.u32 	%r541, [_Z20kernelGenerarTableroPiii_param_1];
	ld.param.u32 	%r540, [_Z20kernelGenerarTableroPiii_param_2];
	add.u64 	%rd1, %SPL, 0;
	mov.u32 	%r542, %ctaid.x;
	mov.u32 	%r543, %ntid.x;
	mov.u32 	%r544, %tid.x;
	mad.lo.s32 	%r545, %r542, %r543, %r544;
	cvt.s64.s32 	%rd2, %r545;
	xor.b32  	%r546, %r541, -1429050551;
	mul.lo.s32 	%r547, %r546, 1099087573;
	setp.gt.s32 	%p1, %r541, -1;
	selp.b32 	%r548, -644748465, -1947113066, %p1;
	add.s32 	%r549, %r548, %r547;
	add.s32 	%r1, %r549, 6615241;
	add.s32 	%r936, %r547, 123456789;
	st.local.v2.u32 	[%rd1], {%r1, %r936};
	xor.b32  	%r550, %r547, 362436069;
	add.s32 	%r551, %r548, 521288629;
	st.local.v2.u32 	[%rd1+8], {%r550, %r551};
	xor.b32  	%r552, %r548, 88675123;
	add.s32 	%r932, %r547, 5783321;
	st.local.v2.u32 	[%rd1+16], {%r552, %r932};
	setp.eq.s32 	%p2, %r545, 0;
	@%p2 bra 	$L__BB0_115;
	mov.b32 	%r919, 0;
	mov.u64 	%rd26, %rd2;
$L__BB0_2:
	mov.u64 	%rd3, %rd26;
	and.b64  	%rd4, %rd3, 3;
	setp.eq.s64 	%p3, %rd4, 0;
	@%p3 bra 	$L__BB0_114;
	mul.wide.u32 	%rd12, %r919, 3200;
	mov.u64 	%rd13, precalc_xorwow_matrix;
	add.s64 	%rd5, %rd13, %rd12;
	mov.b32 	%r932, 0;
	mov.u32 	%r933, %r932;
	mov.u32 	%r934, %r932;
	mov.u32 	%r935, %r932;
	mov.u32 	%r936, %r932;
	mov.u32 	%r925, %r932;
$L__BB0_4:
	mul.wide.u32 	%rd14, %r925, 4;
	add.s64 	%rd15, %rd1, %rd14;
	ld.local.u32 	%r13, [%rd15+4];
	shl.b32 	%r14, %r925, 5;
	mov.b32 	%r931, 0;
$L__BB0_5:
	.pragma "nounroll";
	shr.u32 	%r556, %r13, %r931;
	and.b32  	%r557, %r556, 1;
	setp.eq.b32 	%p4, %r557, 1;
	not.pred 	%p5, %p4;
	add.s32 	%r558, %r14, %r931;
	mul.lo.s32 	%r559, %r558, 5;
	mul.wide.u32 	%rd16, %r559, 4;
	add.s64 	%rd6, %rd5, %rd16;
	@%p5 bra 	$L__BB0_7;
	ld.global.u32 	%r560, [%rd6];
	xor.b32  	%r936, %r936, %r560;
	ld.global.u32 	%r561, [%rd6+4];
	xor.b32  	%r935, %r935, %r561;
	ld.global.u32 	%r562, [%rd6+8];
	xor.b32  	%r934, %r934, %r562;
	ld.global.u32 	%r563, [%rd6+12];
	xor.b32  	%r933, %r933, %r563;
	ld.global.u32 	%r564, [%rd6+16];
	xor.b32  	%r932, %r932, %r564;
$L__BB0_7:
	and.b32  	%r566, %r556, 2;
	setp.eq.s32 	%p6, %r566, 0;
	@%p6 bra 	$L__BB0_9;
	ld.global.u32 	%r567, [%rd6+20];
	xor.b32  	%r936, %r936, %r567;
	ld.global.u32 	%r568, [%rd6+24];
	xor.b32  	%r935, %r935, %r568;
	ld.global.u32 	%r569, [%rd6+28];
	xor.b32  	%r934, %r934, %r569;
	ld.global.u32 	%r570, [%rd6+32];
	xor.b32  	%r933, %r933, %r570;
	ld.global.u32 	%r571, [%rd6+36];
	xor.b32  	%r932, %r932, %r571;
$L__BB0_9:
	and.b32  	%r573, %r556, 4;
	setp.eq.s32 	%p7, %r573, 0;
	@%p7 bra 	$L__BB0_11;
	ld.global.u32 	%r574, [%rd6+40];
	xor.b32  	%r936, %r936, %r574;
	ld.global.u32 	%r575, [%rd6+44];
	xor.b32  	%r935, %r935, %r575;
	ld.global.u32 	%r576, [%rd6+48];
	xor.b32  	%r934, %r934, %r576;
	ld.global.u32 	%r577, [%rd6+52];
	xor.b32  	%r933, %r933, %r577;
	ld.global.u32 	%r578, [%rd6+56];
	xor.b32  	%r932, %r932, %r578;
$L__BB0_11:
	and.b32  	%r580, %r556, 8;
	setp.eq.s32 	%p8, %r580, 0;
	@%p8 bra 	$L__BB0_13;
	ld.global.u32 	%r581, [%rd6+60];
	xor.b32  	%r936, %r936, %r581;
	ld.global.u32 	%r582, [%rd6+64];
	xor.b32  	%r935, %r935, %r582;
	ld.global.u32 	%r583, [%rd6+68];
	xor.b32  	%r934, %r934, %r583;
	ld.global.u32 	%r584, [%rd6+72];
	xor.b32  	%r933, %r933, %r584;
	ld.global.u32 	%r585, [%rd6+76];
	xor.b32  	%r932, %r932, %r585;
$L__BB0_13:
	and.b32  	%r587, %r556, 16;
	setp.eq.s32 	%p9, %r587, 0;
	@%p9 bra 	$L__BB0_15;
	ld.global.u32 	%r588, [%rd6+80];
	xor.b32  	%r936, %r936, %r588;
	ld.global.u32 	%r589, [%rd6+84];
	xor.b32  	%r935, %r935, %r589;
	ld.global.u32 	%r590, [%rd6+88];
	xor.b32  	%r934, %r934, %r590;
	ld.global.u32 	%r591, [%rd6+92];
	xor.b32  	%r933, %r933, %r591;
	ld.global.u32 	%r592, [%rd6+96];
	xor.b32  	%r932, %r932, %r592;
$L__BB0_15:
	and.b32  	%r594, %r556, 32;
	setp.eq.s32 	%p10, %r594, 0;
	@%p10 bra 	$L__BB0_17;
	ld.global.u32 	%r595, [%rd6+100];
	xor.b32  	%r936, %r936, %r595;
	ld.global.u32 	%r596, [%rd6+104];
	xor.b32  	%r935, %r935, %r596;
	ld.global.u32 	%r597, [%rd6+108];
	xor.b32  	%r934, %r934, %r597;
	ld.global.u32 	%r598, [%rd6+112];
	xor.b32  	%r933, %r933, %r598;
	ld.global.u32 	%r599, [%rd6+116];
	xor.b32  	%r932, %r932, %r599;
$L__BB0_17:
	and.b32  	%r601, %r556, 64;
	setp.eq.s32 	%p11, %r601, 0;
	@%p11 bra 	$L__BB0_19;
	ld.global.u32 	%r602, [%rd6+120];
	xor.b32  	%r936, %r936, %r602;
	ld.global.u32 	%r603, [%rd6+124];
	xor.b32  	%r935, %r935, %r603;
	ld.global.u32 	%r604, [%rd6+128];
	xor.b32  	%r934, %r934, %r604;
	ld.global.u32 	%r605, [%rd6+132];
	xor.b32  	%r933, %r933, %r605;
	ld.global.u32 	%r606, [%rd6+136];
	xor.b32  	%r932, %r932, %r606;
$L__BB0_19:
	and.b32  	%r608, %r556, 128;
	setp.eq.s32 	%p12, %r608, 0;
	@%p12 bra 	$L__BB0_21;
	ld.global.u32 	%r609, [%rd6+140];
	xor.b32  	%r936, %r936, %r609;
	ld.global.u32 	%r610, [%rd6+144];
	xor.b32  	%r935, %r935, %r610;
	ld.global.u32 	%r611, [%rd6+148];
	xor.b32  	%r934, %r934, %r611;
	ld.global.u32 	%r612, [%rd6+152];
	xor.b32  	%r933, %r933, %r612;
	ld.global.u32 	%r613, [%rd6+156];
	xor.b32  	%r932, %r932, %r613;
$L__BB0_21:
	and.b32  	%r615, %r556, 256;
	setp.eq.s32 	%p13, %r615, 0;
	@%p13 bra 	$L__BB0_23;
	ld.global.u32 	%r616, [%rd6+160];
	xor.b32  	%r936, %r936, %r616;
	ld.global.u32 	%r617, [%rd6+164];
	xor.b32  	%r935, %r935, %r617;
	ld.global.u32 	%r618, [%rd6+168];
	xor.b32  	%r934, %r934, %r618;
	ld.global.u32 	%r619, [%rd6+172];
	xor.b32  	%r933, %r933, %r619;
	ld.global.u32 	%r620, [%rd6+176];
	xor.b32  	%r932, %r932, %r620;
$L__BB0_23:
	and.b32  	%r622, %r556, 512;
	setp.eq.s32 	%p14, %r622, 0;
	@%p14 bra 	$L__BB0_25;
	ld.global.u32 	%r623, [%rd6+180];
	xor.b32  	%r936, %r936, %r623;
	ld.global.u32 	%r624, [%rd6+184];
	xor.b32  	%r935, %r935, %r624;
	ld.global.u32 	%r625, [%rd6+188];
	xor.b32  	%r934, %r934, %r625;
	ld.global.u32 	%r626, [%rd6+192];
	xor.b32  	%r933, %r933, %r626;
	ld.global.u32 	%r627, [%rd6+196];
	xor.b32  	%r932, %r932, %r627;
$L__BB0_25:
	and.b32  	%r629, %r556, 1024;
	setp.eq.s32 	%p15, %r629, 0;
	@%p15 bra 	$L__BB0_27;
	ld.global.u32 	%r630, [%rd6+200];
	xor.b32  	%r936, %r936, %r630;
	ld.global.u32 	%r631, [%rd6+204];
	xor.b32  	%r935, %r935, %r631;
	ld.global.u32 	%r632, [%rd6+208];
	xor.b32  	%r934, %r934, %r632;
	ld.global.u32 	%r633, [%rd6+212];
	xor.b32  	%r933, %r933, %r633;
	ld.global.u32 	%r634, [%rd6+216];
	xor.b32  	%r932, %r932, %r634;
$L__BB0_27:
	and.b32  	%r636, %r556, 2048;
	setp.eq.s32 	%p16, %r636, 0;
	@%p16 bra 	$L__BB0_29;
	ld.global.u32 	%r637, [%rd6+220];
	xor.b32  	%r936, %r936, %r637;
	ld.global.u32 	%r638, [%rd6+224];
	xor.b32  	%r935, %r935, %r638;
	ld.global.u32 	%r639, [%rd6+228];
	xor.b32  	%r934, %r934, %r639;
	ld.global.u32 	%r640, [%rd6+232];
	xor.b32  	%r933, %r933, %r640;
	ld.global.u32 	%r641, [%rd6+236];
	xor.b32  	%r932, %r932, %r641;
$L__BB0_29:
	and.b32  	%r643, %r556, 4096;
	setp.eq.s32 	%p17, %r643, 0;
	@%p17 bra 	$L__BB0_31;
	ld.global.u32 	%r644, [%rd6+240];
	xor.b32  	%r936, %r936, %r644;
	ld.global.u32 	%r645, [%rd6+244];
	xor.b32  	%r935, %r935, %r645;
	ld.global.u32 	%r646, [%rd6+248];
	xor.b32  	%r934, %r934, %r646;
	ld.global.u32 	%r647, [%rd6+252];
	xor.b32  	%r933, %r933, %r647;
	ld.global.u32 	%r648, [%rd6+256];
	xor.b32  	%r932, %r932, %r648;
$L__BB0_31:
	and.b32  	%r650, %r556, 8192;
	setp.eq.s32 	%p18, %r650, 0;
	@%p18 bra 	$L__BB0_33;
	ld.global.u32 	%r651, [%rd6+260];
	xor.b32  	%r936, %r936, %r651;
	ld.global.u32 	%r652, [%rd6+264];
	xor.b32  	%r935, %r935, %r652;
	ld.global.u32 	%r653, [%rd6+268];
	xor.b32  	%r934, %r934, %r653;
	ld.global.u32 	%r654, [%rd6+272];
	xor.b32  	%r933, %r933, %r654;
	ld.global.u32 	%r655, [%rd6+276];
	xor.b32  	%r932, %r932, %r655;
$L__BB0_33:
	and.b32  	%r657, %r556, 16384;
	setp.eq.s32 	%p19, %r657, 0;
	@%p19 bra 	$L__BB0_35;
	ld.global.u32 	%r658, [%rd6+280];
	xor.b32  	%r936, %r936, %r658;
	ld.global.u32 	%r659, [%rd6+284];
	xor.b32  	%r935, %r935, %r659;
	ld.global.u32 	%r660, [%rd6+288];
	xor.b32  	%r934, %r934, %r660;
	ld.global.u32 	%r661, [%rd6+292];
	xor.b32  	%r933, %r933, %r661;
	ld.global.u32 	%r662, [%rd6+296];
	xor.b32  	%r932, %r932, %r662;
$L__BB0_35:
	and.b32  	%r664, %r556, 32768;
	setp.eq.s32 	%p20, %r664, 0;
	@%p20 bra 	$L__BB0_37;
	ld.global.u32 	%r665, [%rd6+300];
	xor.b32  	%r936, %r936, %r665;
	ld.global.u32 	%r666, [%rd6+304];
	xor.b32  	%r935, %r935, %r666;
	ld.global.u32 	%r667, [%rd6+308];
	xor.b32  	%r934, %r934, %r667;
	ld.global.u32 	%r668, [%rd6+312];
	xor.b32  	%r933, %r933, %r668;
	ld.global.u32 	%r669, [%rd6+316];
	xor.b32  	%r932, %r932, %r669;
$L__BB0_37:
	add.s32 	%r931, %r931, 16;
	setp.ne.s32 	%p21, %r931, 32;
	@%p21 bra 	$L__BB0_5;
	mad.lo.s32 	%r670, %r925, -31, %r14;
	add.s32 	%r925, %r670, 1;
	setp.ne.s32 	%p22, %r925, 5;
	@%p22 bra 	$L__BB0_4;
	st.local.u32 	[%rd1+4], %r936;
	st.local.v2.u32 	[%rd1+8], {%r935, %r934};
	st.local.v2.u32 	[%rd1+16], {%r933, %r932};
	setp.eq.s64 	%p23, %rd4, 1;
	@%p23 bra 	$L__BB0_114;
	mov.b32 	%r932, 0;
	mov.u32 	%r1025, %r932;
	mov.u32 	%r1026, %r932;
	mov.u32 	%r1027, %r932;
	mov.u32 	%r936, %r932;
	mov.u32 	%r1017, %r932;
$L__BB0_41:
	mul.wide.u32 	%rd17, %r1017, 4;
	add.s64 	%rd18, %rd1, %rd17;
	ld.local.u32 	%r189, [%rd18+4];
	shl.b32 	%r190, %r1017, 5;
	mov.b32 	%r1023, 0;
$L__BB0_42:
	.pragma "nounroll";
	shr.u32 	%r673, %r189, %r1023;
	and.b32  	%r674, %r673, 1;
	setp.eq.b32 	%p24, %r674, 1;
	not.pred 	%p25, %p24;
	add.s32 	%r675, %r190, %r1023;
	mul.lo.s32 	%r676, %r675, 5;
	mul.wide.u32 	%rd19, %r676, 4;
	add.s64 	%rd7, %rd5, %rd19;
	@%p25 bra 	$L__BB0_44;
	ld.global.u32 	%r677, [%rd7];
	xor.b32  	%r936, %r936, %r677;
	ld.global.u32 	%r678, [%rd7+4];
	xor.b32  	%r1027, %r1027, %r678;
	ld.global.u32 	%r679, [%rd7+8];
	xor.b32  	%r1026, %r1026, %r679;
	ld.global.u32 	%r680, [%rd7+12];
	xor.b32  	%r1025, %r1025, %r680;
	ld.global.u32 	%r681, [%rd7+16];
	xor.b32  	%r932, %r932, %r681;
$L__BB0_44:
	and.b32  	%r683, %r673, 2;
	setp.eq.s32 	%p26, %r683, 0;
	@%p26 bra 	$L__BB0_46;
	ld.global.u32 	%r684, [%rd7+20];
	xor.b32  	%r936, %r936, %r684;
	ld.global.u32 	%r685, [%rd7+24];
	xor.b32  	%r1027, %r1027, %r685;
	ld.global.u32 	%r686, [%rd7+28];
	xor.b32  	%r1026, %r1026, %r686;
	ld.global.u32 	%r687, [%rd7+32];
	xor.b32  	%r1025, %r1025, %r687;
	ld.global.u32 	%r688, [%rd7+36];
	xor.b32  	%r932, %r932, %r688;
$L__BB0_46:
	and.b32  	%r690, %r673, 4;
	setp.eq.s32 	%p27, %r690, 0;
	@%p27 bra 	$L__BB0_48;
	ld.global.u32 	%r691, [%rd7+40];
	xor.b32  	%r936, %r936, %r691;
	ld.global.u32 	%r692, [%rd7+44];
	xor.b32  	%r1027, %r1027, %r692;
	ld.global.u32 	%r693, [%rd7+48];
	xor.b32  	%r1026, %r1026, %r693;
	ld.global.u32 	%r694, [%rd7+52];
	xor.b32  	%r1025, %r1025, %r694;
	ld.global.u32 	%r695, [%rd7+56];
	xor.b32  	%r932, %r932, %r695;
$L__BB0_48:
	and.b32  	%r697, %r673, 8;
	setp.eq.s32 	%p28, %r697, 0;
	@%p28 bra 	$L__BB0_50;
	ld.global.u32 	%r698, [%rd7+60];
	xor.b32  	%r936, %r936, %r698;
	ld.global.u32 	%r699, [%rd7+64];
	xor.b32  	%r1027, %r1027, %r699;
	ld.global.u32 	%r700, [%rd7+68];
	xor.b32  	%r1026, %r1026, %r700;
	ld.global.u32 	%r701, [%rd7+72];
	xor.b32  	%r1025, %r1025, %r701;
	ld.global.u32 	%r702, [%rd7+76];
	xor.b32  	%r932, %r932, %r702;
$L__BB0_50:
	and.b32  	%r704, %r673, 16;
	setp.eq.s32 	%p29, %r704, 0;
	@%p29 bra 	$L__BB0_52;
	ld.global.u32 	%r705, [%rd7+80];
	xor.b32  	%r936, %r936, %r705;
	ld.global.u32 	%r706, [%rd7+84];
	xor.b32  	%r1027, %r1027, %r706;
	ld.global.u32 	%r707, [%rd7+88];
	xor.b32  	%r1026, %r1026, %r707;
	ld.global.u32 	%r708, [%rd7+92];
	xor.b32  	%r1025, %r1025, %r708;
	ld.global.u32 	%r709, [%rd7+96];
	xor.b32  	%r932, %r932, %r709;
$L__BB0_52:
	and.b32  	%r711, %r673, 32;
	setp.eq.s32 	%p30, %r711, 0;
	@%p30 bra 	$L__BB0_54;
	ld.global.u32 	%r712, [%rd7+100];
	xor.b32  	%r936, %r936, %r712;
	ld.global.u32 	%r713, [%rd7+104];
	xor.b32  	%r1027, %r1027, %r713;
	ld.global.u32 	%r714, [%rd7+108];
	xor.b32  	%r1026, %r1026, %r714;
	ld.global.u32 	%r715, [%rd7+112];
	xor.b32  	%r1025, %r1025, %r715;
	ld.global.u32 	%r716, [%rd7+116];
	xor.b32  	%r932, %r932, %r716;
$L__BB0_54:
	and.b32  	%r718, %r673, 64;
	setp.eq.s32 	%p31, %r718, 0;
	@%p31 bra 	$L__BB0_56;
	ld.global.u32 	%r719, [%rd7+120];
	xor.b32  	%r936, %r936, %r719;
	ld.global.u32 	%r720, [%rd7+124];
	xor.b32  	%r1027, %r1027, %r720;
	ld.global.u32 	%r721, [%rd7+128];
	xor.b32  	%r1026, %r1026, %r721;
	ld.global.u32 	%r722, [%rd7+132];
	xor.b32  	%r1025, %r1025, %r722;
	ld.global.u32 	%r723, [%rd7+136];
	xor.b32  	%r932, %r932, %r723;
$L__BB0_56:
	and.b32  	%r725, %r673, 128;
	setp.eq.s32 	%p32, %r725, 0;
	@%p32 bra 	$L__BB0_58;
	ld.global.u32 	%r726, [%rd7+140];
	xor.b32  	%r936, %r936, %r726;
	ld.global.u32 	%r727, [%rd7+144];
	xor.b32  	%r1027, %r1027, %r727;
	ld.global.u32 	%r728, [%rd7+148];
	xor.b32  	%r1026, %r1026, %r728;
	ld.global.u32 	%r729, [%rd7+152];
	xor.b32  	%r1025, %r1025, %r729;
	ld.global.u32 	%r730, [%rd7+156];
	xor.b32  	%r932, %r932, %r730;
$L__BB0_58:
	and.b32  	%r732, %r673, 256;
	setp.eq.s32 	%p33, %r732, 0;
	@%p33 bra 	$L__BB0_60;
	ld.global.u32 	%r733, [%rd7+160];
	xor.b32  	%r936, %r936, %r733;
	ld.global.u32 	%r734, [%rd7+164];
	xor.b32  	%r1027, %r1027, %r734;
	ld.global.u32 	%r735, [%rd7+168];
	xor.b32  	%r1026, %r1026, %r735;
	ld.global.u32 	%r736, [%rd7+172];
	xor.b32  	%r1025, %r1025, %r736;
	ld.global.u32 	%r737, [%rd7+176];
	xor.b32  	%r932, %r932, %r737;
$L__BB0_60:
	and.b32  	%r739, %r673, 512;
	setp.eq.s32 	%p34, %r739, 0;
	@%p34 bra 	$L__BB0_62;
	ld.global.u32 	%r740, [%rd7+180];
	xor.b32  	%r936, %r936, %r740;
	ld.global.u32 	%r741, [%rd7+184];
	xor.b32  	%r1027, %r1027, %r741;
	ld.global.u32 	%r742, [%rd7+188];
	xor.b32  	%r1026, %r1026, %r742;
	ld.global.u32 	%r743, [%rd7+192];
	xor.b32  	%r1025, %r1025, %r743;
	ld.global.u32 	%r744, [%rd7+196];
	xor.b32  	%r932, %r932, %r744;
$L__BB0_62:
	and.b32  	%r746, %r673, 1024;
	setp.eq.s32 	%p35, %r746, 0;
	@%p35 bra 	$L__BB0_64;
	ld.global.u32 	%r747, [%rd7+200];
	xor.b32  	%r936, %r936, %r747;
	ld.global.u32 	%r748, [%rd7+204];
	xor.b32  	%r1027, %r1027, %r748;
	ld.global.u32 	%r749, [%rd7+208];
	xor.b32  	%r1026, %r1026, %r749;
	ld.global.u32 	%r750, [%rd7+212];
	xor.b32  	%r1025, %r1025, %r750;
	ld.global.u32 	%r751, [%rd7+216];
	xor.b32  	%r932, %r932, %r751;
$L__BB0_64:
	and.b32  	%r753, %r673, 2048;
	setp.eq.s32 	%p36, %r753, 0;
	@%p36 bra 	$L__BB0_66;
	ld.global.u32 	%r754, [%rd7+220];
	xor.b32  	%r936, %r936, %r754;
	ld.global.u32 	%r755, [%rd7+224];
	xor.b32  	%r1027, %r1027, %r755;
	ld.global.u32 	%r756, [%rd7+228];
	xor.b32  	%r1026, %r1026, %r756;
	ld.global.u32 	%r757, [%rd7+232];
	xor.b32  	%r1025, %r1025, %r757;
	ld.global.u32 	%r758, [%rd7+236];
	xor.b32  	%r932, %r932, %r758;
$L__BB0_66:
	and.b32  	%r760, %r673, 4096;
	setp.eq.s32 	%p37, %r760, 0;
	@%p37 bra 	$L__BB0_68;
	ld.global.u32 	%r761, [%rd7+240];
	xor.b32  	%r936, %r936, %r761;
	ld.global.u32 	%r762, [%rd7+244];
	xor.b32  	%r1027, %r1027, %r762;
	ld.global.u32 	%r763, [%rd7+248];
	xor.b32  	%r1026, %r1026, %r763;
	ld.global.u32 	%r764, [%rd7+252];
	xor.b32  	%r1025, %r1025, %r764;
	ld.global.u32 	%r765, [%rd7+256];
	xor.b32  	%r932, %r932, %r765;
$L__BB0_68:
	and.b32  	%r767, %r673, 8192;
	setp.eq.s32 	%p38, %r767, 0;
	@%p38 bra 	$L__BB0_70;
	ld.global.u32 	%r768, [%rd7+260];
	xor.b32  	%r936, %r936, %r768;
	ld.global.u32 	%r769, [%rd7+264];
	xor.b32  	%r1027, %r1027, %r769;
	ld.global.u32 	%r770, [%rd7+268];
	xor.b32  	%r1026, %r1026, %r770;
	ld.global.u32 	%r771, [%rd7+272];
	xor.b32  	%r1025, %r1025, %r771;
	ld.global.u32 	%r772, [%rd7+276];
	xor.b32  	%r932, %r932, %r772;
$L__BB0_70:
	and.b32  	%r774, %r673, 16384;
	setp.eq.s32 	%p39, %r774, 0;
	@%p39 bra 	$L__BB0_72;
	ld.global.u32 	%r775, [%rd7+280];
	xor.b32  	%r936, %r936, %r775;
	ld.global.u32 	%r776, [%rd7+284];
	xor.b32  	%r1027, %r1027, %r776;
	ld.global.u32 	%r777, [%rd7+288];
	xor.b32  	%r1026, %r1026, %r777;
	ld.global.u32 	%r778, [%rd7+292];
	xor.b32  	%r1025, %r1025, %r778;
	ld.global.u32 	%r779, [%rd7+296];
	xor.b32  	%r932, %r932, %r779;
$L__BB0_72:
	and.b32  	%r781, %r673, 32768;
	setp.eq.s32 	%p40, %r781, 0;
	@%p40 bra 	$L__BB0_74;
	ld.global.u32 	%r782, [%rd7+300];
	xor.b32  	%r936, %r936, %r782;
	ld.global.u32 	%r783, [%rd7+304];
	xor.b32  	%r1027, %r1027, %r783;
	ld.global.u32 	%r784, [%rd7+308];
	xor.b32  	%r1026, %r1026, %r784;
	ld.global.u32 	%r785, [%rd7+312];
	xor.b32  	%r1025, %r1025, %r785;
	ld.global.u32 	%r786, [%rd7+316];
	xor.b32  	%r932, %r932, %r786;
$L__BB0_74:
	add.s32 	%r1023, %r1023, 16;
	setp.ne.s32 	%p41, %r1023, 32;
	@%p41 bra 	$L__BB0_42;
	mad.lo.s32 	%r787, %r1017, -31, %r190;
	add.s32 	%r1017, %r787, 1;
	setp.ne.s32 	%p42, %r1017, 5;
	@%p42 bra 	$L__BB0_41;
	st.local.u32 	[%rd1+4], %r936;
	st.local.v2.u32 	[%rd1+8], {%r1027, %r1026};
	st.local.v2.u32 	[%rd1+16], {%r1025, %r932};
	setp.ne.s64 	%p43, %rd4, 3;
	@%p43 bra 	$L__BB0_114;
	mov.b32 	%r932, 0;
	mov.u32 	%r1117, %r932;
	mov.u32 	%r1118, %r932;
	mov.u32 	%r1119, %r932;
	mov.u32 	%r936, %r932;
	mov.u32 	%r1109, %r932;
$L__BB0_78:
	mul.wide.u32 	%rd20, %r1109, 4;
	add.s64 	%rd21, %rd1, %rd20;
	ld.local.u32 	%r365, [%rd21+4];
	shl.b32 	%r366, %r1109, 5;
	mov.b32 	%r1115, 0;
$L__BB0_79:
	.pragma "nounroll";
	shr.u32 	%r790, %r365, %r1115;
	and.b32  	%r791, %r790, 1;
	setp.eq.b32 	%p44, %r791, 1;
	not.pred 	%p45, %p44;
	add.s32 	%r792, %r366, %r1115;
	mul.lo.s32 	%r793, %r792, 5;
	mul.wide.u32 	%rd22, %r793, 4;
	add.s64 	%rd8, %rd5, %rd22;
	@%p45 bra 	$L__BB0_81;
	ld.global.u32 	%r794, [%rd8];
	xor.b32  	%r936, %r936, %r794;
	ld.global.u32 	%r795, [%rd8+4];
	xor.b32  	%r1119, %r1119, %r795;
	ld.global.u32 	%r796, [%rd8+8];
	xor.b32  	%r1118, %r1118, %r796;
	ld.global.u32 	%r797, [%rd8+12];
	xor.b32  	%r1117, %r1117, %r797;
	ld.global.u32 	%r798, [%rd8+16];
	xor.b32  	%r932, %r932, %r798;
$L__BB0_81:
	and.b32  	%r800, %r790, 2;
	setp.eq.s32 	%p46, %r800, 0;
	@%p46 bra 	$L__BB0_83;
	ld.global.u32 	%r801, [%rd8+20];
	xor.b32  	%r936, %r936, %r801;
	ld.global.u32 	%r802, [%rd8+24];
	xor.b32  	%r1119, %r1119, %r802;
	ld.global.u32 	%r803, [%rd8+28];
	xor.b32  	%r1118, %r1118, %r803;
	ld.global.u32 	%r804, [%rd8+32];
	xor.b32  	%r1117, %r1117, %r804;
	ld.global.u32 	%r805, [%rd8+36];
	xor.b32  	%r932, %r932, %r805;
$L__BB0_83:
	and.b32  	%r807, %r790, 4;
	setp.eq.s32 	%p47, %r807, 0;
	@%p47 bra 	$L__BB0_85;
	ld.global.u32 	%r808, [%rd8+40];
	xor.b32  	%r936, %r936, %r808;
	ld.global.u32 	%r809, [%rd8+44];
	xor.b32  	%r1119, %r1119, %r809;
	ld.global.u32 	%r810, [%rd8+48];
	xor.b32  	%r1118, %r1118, %r810;
	ld.global.u32 	%r811, [%rd8+52];
	xor.b32  	%r1117, %r1117, %r811;
	ld.global.u32 	%r812, [%rd8+56];
	xor.b32  	%r932, %r932, %r812;
$L__BB0_85:
	and.b32  	%r814, %r790, 8;
	setp.eq.s32 	%p48, %r814, 0;
	@%p48 bra 	$L__BB0_87;
	ld.global.u32 	%r815, [%rd8+60];
	xor.b32  	%r936, %r936, %r815;
	ld.global.u32 	%r816, [%rd8+64];
	xor.b32  	%r1119, %r1119, %r816;
	ld.global.u32 	%r817, [%rd8+68];
	xor.b32  	%r1118, %r1118, %r817;
	ld.global.u32 	%r818, [%rd8+72];
	xor.b32  	%r1117, %r1117, %r818;
	ld.global.u32 	%r819, [%rd8+76];
	xor.b32  	%r932, %r932, %r819;
$L__BB0_87:
	and.b32  	%r821, %r790, 16;
	setp.eq.s32 	%p49, %r821, 0;
	@%p49 bra 	$L__BB0_89;
	ld.global.u32 	%r822, [%rd8+80];
	xor.b32  	%r936, %r936, %r822;
	ld.global.u32 	%r823, [%rd8+84];
	xor.b32  	%r1119, %r1119, %r823;
	ld.global.u32 	%r824, [%rd8+88];
	xor.b32  	%r1118, %r1118, %r824;
	ld.global.u32 	%r825, [%rd8+92];
	xor.b32  	%r1117, %r1117, %r825;
	ld.global.u32 	%r826, [%rd8+96];
	xor.b32  	%r932, %r932, %r826;
$L__BB0_89:
	and.b32  	%r828, %r790, 32;
	setp.eq.s32 	%p50, %r828, 0;
	@%p50 bra 	$L__BB0_91;
	ld.global.u32 	%r829, [%rd8+100];
	xor.b32  	%r936, %r936, %r829;
	ld.global.u32 	%r830, [%rd8+104];
	xor.b32  	%r1119, %r1119, %r830;
	ld.global.u32 	%r831, [%rd8+108];
	xor.b32  	%r1118, %r1118, %r831;
	ld.global.u32 	%r832, [%rd8+112];
	xor.b32  	%r1117, %r1117, %r832;
	ld.global.u32 	%r833, [%rd8+116];
	xor.b32  	%r932, %r932, %r833;
$L__BB0_91:
	and.b32  	%r835, %r790, 64;
	setp.eq.s32 	%p51, %r835, 0;
	@%p51 bra 	$L__BB0_93;
	ld.global.u32 	%r836, [%rd8+120];
	xor.b32  	%r936, %r936, %r836;
	ld.global.u32 	%r837, [%rd8+124];
	xor.b32  	%r1119, %r1119, %r837;
	ld.global.u32 	%r838, [%rd8+128];
	xor.b32  	%r1118, %r1118, %r838;
	ld.global.u32 	%r839, [%rd8+132];
	xor.b32  	%r1117, %r1117, %r839;
	ld.global.u32 	%r840, [%rd8+136];
	xor.b32  	%r932, %r932, %r840;
$L__BB0_93:
	and.b32  	%r842, %r790, 128;
	setp.eq.s32 	%p52, %r842, 0;
	@%p52 bra 	$L__BB0_95;
	ld.global.u32 	%r843, [%rd8+140];
	xor.b32  	%r936, %r936, %r843;
	ld.global.u32 	%r844, [%rd8+144];
	xor.b32  	%r1119, %r1119, %r844;
	ld.global.u32 	%r845, [%rd8+148];
	xor.b32  	%r1118, %r1118, %r845;
	ld.global.u32 	%r846, [%rd8+152];
	xor.b32  	%r1117, %r1117, %r846;
	ld.global.u32 	%r847, [%rd8+156];
	xor.b32  	%r932, %r932, %r847;
$L__BB0_95:
	and.b32  	%r849, %r790, 256;
	setp.eq.s32 	%p53, %r849, 0;
	@%p53 bra 	$L__BB0_97;
	ld.global.u32 	%r850, [%rd8+160];
	xor.b32  	%r936, %r936, %r850;
	ld.global.u32 	%r851, [%rd8+164];
	xor.b32  	%r1119, %r1119, %r851;
	ld.global.u32 	%r852, [%rd8+168];
	xor.b32  	%r1118, %r1118, %r852;
	ld.global.u32 	%r853, [%rd8+172];
	xor.b32  	%r1117, %r1117, %r853;
	ld.global.u32 	%r854, [%rd8+176];
	xor.b32  	%r932, %r932, %r854;
$L__BB0_97:
	and.b32  	%r856, %r790, 512;
	setp.eq.s32 	%p54, %r856, 0;
	@%p54 bra 	$L__BB0_99;
	ld.global.u32 	%r857, [%rd8+180];
	xor.b32  	%r936, %r936, %r857;
	ld.global.u32 	%r858, [%rd8+184];
	xor.b32  	%r1119, %r1119, %r858;
	ld.global.u32 	%r859, [%rd8+188];
	xor.b32  	%r1118, %r1118, %r859;
	ld.global.u32 	%r860, [%rd8+192];
	xor.b32  	%r1117, %r1117, %r860;
	ld.global.u32 	%r861, [%rd8+196];
	xor.b32  	%r932, %r932, %r861;
$L__BB0_99:
	and.b32  	%r863, %r790, 1024;
	setp.eq.s32 	%p55, %r863, 0;
	@%p55 bra 	$L__BB0_101;
	ld.global.u32 	%r864, [%rd8+200];
	xor.b32  	%r936, %r936, %r864;
	ld.global.u32 	%r865, [%rd8+204];
	xor.b32  	%r1119, %r1119, %r865;
	ld.global.u32 	%r866, [%rd8+208];
	xor.b32  	%r1118, %r1118, %r866;
	ld.global.u32 	%r867, [%rd8+212];
	xor.b32  	%r1117, %r1117, %r867;
	ld.global.u32 	%r868, [%rd8+216];
	xor.b32  	%r932, %r932, %r868;
$L__BB0_101:
	and.b32  	%r870, %r790, 2048;
	setp.eq.s32 	%p56, %r870, 0;
	@%p56 bra 	$L__BB0_103;
	ld.global.u32 	%r871, [%rd8+220];
	xor.b32  	%r936, %r936, %r871;
	ld.global.u32 	%r872, [%rd8+224];
	xor.b32  	%r1119, %r1119, %r872;
	ld.global.u32 	%r873, [%rd8+228];
	xor.b32  	%r1118, %r1118, %r873;
	ld.global.u32 	%r874, [%rd8+232];
	xor.b32  	%r1117, %r1117, %r874;
	ld.global.u32 	%r875, [%rd8+236];
	xor.b32  	%r932, %r932, %r875;
$L__BB0_103:
	and.b32  	%r877, %r790, 4096;
	setp.eq.s32 	%p57, %r877, 0;
	@%p57 bra 	$L__BB0_105;
	ld.global.u32 	%r878, [%rd8+240];
	xor.b32  	%r936, %r936, %r878;
	ld.global.u32 	%r879, [%rd8+244];
	xor.b32  	%r1119, %r1119, %r879;
	ld.global.u32 	%r880, [%rd8+248];
	xor.b32  	%r1118, %r1118, %r880;
	ld.global.u32 	%r881, [%rd8+252];
	xor.b32  	%r1117, %r1117, %r881;
	ld.global.u32 	%r882, [%rd8+256];
	xor.b32  	%r932, %r932, %r882;
$L__BB0_105:
	and.b32  	%r884, %r790, 8192;
	setp.eq.s32 	%p58, %r884, 0;
	@%p58 bra 	$L__BB0_107;
	ld.global.u32 	%r885, [%rd8+260];
	xor.b32  	%r936, %r936, %r885;
	ld.global.u32 	%r886, [%rd8+264];
	xor.b32  	%r1119, %r1119, %r886;
	ld.global.u32 	%r887, [%rd8+268];
	xor.b32  	%r1118, %r1118, %r887;
	ld.global.u32 	%r888, [%rd8+272];
	xor.b32  	%r1117, %r1117, %r888;
	ld.global.u32 	%r889, [%rd8+276];
	xor.b32  	%r932, %r932, %r889;
$L__BB0_107:
	and.b32  	%r891, %r790, 16384;
	setp.eq.s32 	%p59, %r891, 0;
	@%p59 bra 	$L__BB0_109;
	ld.global.u32 	%r892, [%rd8+280];
	xor.b32  	%r936, %r936, %r892;
	ld.global.u32 	%r893, [%rd8+284];
	xor.b32  	%r1119, %r1119, %r893;
	ld.global.u32 	%r894, [%rd8+288];
	xor.b32  	%r1118, %r1118, %r894;
	ld.global.u32 	%r895, [%rd8+292];
	xor.b32  	%r1117, %r1117, %r895;
	ld.global.u32 	%r896, [%rd8+296];
	xor.b32  	%r932, %r932, %r896;
$L__BB0_109:
	and.b32  	%r898, %r790, 32768;
	setp.eq.s32 	%p60, %r898, 0;
	@%p60 bra 	$L__BB0_111;
	ld.global.u32 	%r899, [%rd8+300];
	xor.b32  	%r936, %r936, %r899;
	ld.global.u32 	%r900, [%rd8+304];
	xor.b32  	%r1119, %r1119, %r900;
	ld.global.u32 	%r901, [%rd8+308];
	xor.b32  	%r1118, %r1118, %r901;
	ld.global.u32 	%r902, [%rd8+312];
	xor.b32  	%r1117, %r1117, %r902;
	ld.global.u32 	%r903, [%rd8+316];
	xor.b32  	%r932, %r932, %r903;
$L__BB0_111:
	add.s32 	%r1115, %r1115, 16;
	setp.ne.s32 	%p61, %r1115, 32;
	@%p61 bra 	$L__BB0_79;
	mad.lo.s32 	%r904, %r1109, -31, %r366;
	add.s32 	%r1109, %r904, 1;
	setp.ne.s32 	%p62, %r1109, 5;
	@%p62 bra 	$L__BB0_78;
	st.local.u32 	[%rd1+4], %r936;
	st.local.v2.u32 	[%rd1+8], {%r1119, %r1118};
	st.local.v2.u32 	[%rd1+16], {%r1117, %r932};
$L__BB0_114:
	shr.u64 	%rd26, %rd3, 2;
	add.s32 	%r919, %r919, 1;
	setp.gt.u64 	%p63, %rd3, 3;
	@%p63 bra 	$L__BB0_2;
$L__BB0_115:
	cvta.to.global.u64 	%rd23, %rd10;
	shr.u32 	%r905, %r936, 2;
	xor.b32  	%r906, %r905, %r936;
	shl.b32 	%r907, %r932, 4;
	shl.b32 	%r908, %r906, 1;
	xor.b32  	%r909, %r908, %r907;
	xor.b32  	%r910, %r909, %r906;
	xor.b32  	%r911, %r910, %r932;
	add.s32 	%r912, %r1, %r911;
	add.s32 	%r913, %r912, 362437;
	rem.u32 	%r914, %r913, %r540;
	add.s32 	%r915, %r914, 1;
	abs.s32 	%r916, %r915;
	shl.b64 	%rd24, %rd2, 2;
	add.s64 	%rd25, %rd23, %rd24;
	st.global.u32 	[%rd25], %r916;
	ret;

}
	// .globl	_Z20kernelEliminarBloquePiPS_iiii
.visible .entry _Z20kernelEliminarBloquePiPS_iiii(
	.param .u64 .ptr .align 1 _Z20kernelEliminarBloquePiPS_iiii_param_0,
	.param .u64 .ptr .align 1 _Z20kernelEliminarBloquePiPS_iiii_param_1,
	.param .u32 _Z20kernelEliminarBloquePiPS_iiii_param_2,
	.param .u32 _Z20kernelEliminarBloquePiPS_iiii_param_3,
	.param .u32 _Z20kernelEliminarBloquePiPS_iiii_param_4,
	.param .u32 _Z20kernelEliminarBloquePiPS_iiii_param_5
)
{
	.local .align 8 .b8 	__local_depot1[8];
	.reg .b64 	%SP;
	.reg .b64 	%SPL;
	.reg .pred 	%p<14>;
	.reg .b16 	%rs<8>;
	.reg .b32 	%r<27>;
	.reg .b64 	%rd<15>;
	// demoted variable
	.shared .align 4 .u32 _ZZ20kernelEliminarBloquePiPS_iiiiE10num_camino;
	mov.u64 	%SPL, __local_depot1;
	cvta.local.u64 	%SP, %SPL;
	ld.param.u64 	%rd2, [_Z20kernelEliminarBloquePiPS_iiii_param_0];
	ld.param.u32 	%r9, [_Z20kernelEliminarBloquePiPS_iiii_param_2];
	ld.param.u32 	%r8, [_Z20kernelEliminarBloquePiPS_iiii_param_3];
	ld.param.u32 	%r10, [_Z20kernelEliminarBloquePiPS_iiii_param_4];
	ld.param.u32 	%r11, [_Z20kernelEliminarBloquePiPS_iiii_param_5];
	cvta.to.global.u64 	%rd3, %rd2;
	add.u64 	%rd4, %SP, 0;
	add.u64 	%rd1, %SPL, 0;
	mov.u32 	%r12, %ctaid.x;
	mov.u32 	%r13, %ntid.x;
	mov.u32 	%r14, %tid.x;
	mad.lo.s32 	%r1, %r12, %r13, %r14;
	mad.lo.s32 	%r2, %r10, %r9, %r11;
	add.s32 	%r3, %r1, 1;
	mul.wide.s32 	%rd5, %r1, 4;
	add.s64 	%rd6, %rd3, %rd5;
	ld.global.u32 	%r15, [%rd6];
	mul.wide.s32 	%rd7, %r2, 4;
	add.s64 	%rd8, %rd3, %rd7;
	ld.global.u32 	%r16, [%rd8];
	setp.ne.s32 	%p2, %r15, %r16;
	@%p2 bra 	$L__BB1_8;
	rem.s32 	%r4, %r3, %r8;
	ld.const.u32 	%r19, [FILAS];
	ld.const.u32 	%r20, [COLUMNAS];
	mul.lo.s32 	%r5, %r20, %r19;
	mov.pred 	%p13, -1;
	mov.b16 	%rs7, 0;
	mov.u64 	%rd12, $str;
	mov.u32 	%r26, %r4;
$L__BB1_2:
	setp.gt.s32 	%p4, %r4, 0;
	@%p4 bra 	$L__BB1_5;
	setp.ge.s32 	%p5, %r26, %r8;
	@%p5 bra 	$L__BB1_9;
	setp.lt.s32 	%p6, %r1, %r5;
	and.b16  	%rs4, %rs7, 255;
	setp.eq.s16 	%p7, %rs4, 0;
	and.pred  	%p8, %p6, %p7;
	and.pred  	%p9, %p13, %p8;
	not.pred 	%p10, %p9;
	@%p10 bra 	$L__BB1_9;
$L__BB1_5:
	setp.ne.s32 	%p11, %r1, %r2;
	st.local.u32 	[%rd1], %r1;
	cvta.global.u64 	%rd13, %rd12;
	{ // callseq 1, 0
	.param .b64 param0;
	st.param.b64 	[param0], %rd13;
	.param .b64 param1;
	st.param.b64 	[param1], %rd4;
	.param .b32 retval0;
	call.uni (retval0), 
	vprintf, 
	(
	param0, 
	param1
	);
	ld.param.b32 	%r21, [retval0];
	} // callseq 1
	@%p11 bra 	$L__BB1_7;
	atom.shared.add.u32 	%r23, [_ZZ20kernelEliminarBloquePiPS_iiiiE10num_camino], 1;
	mov.b16 	%rs7, 1;
$L__BB1_7:
	bar.sync 	0;
	div.s32 	%r24, %r3, %r8;
	mul.lo.s32 	%r25, %r24, %r8;
	sub.s32 	%r26, %r3, %r25;
	mov.pred 	%p13, 0;
	bra.uni 	$L__BB1_2;
$L__BB1_8:
	st.local.u32 	[%rd1], %r1;
	mov.u64 	%rd9, $str$1;
	cvta.global.u64 	%rd10, %rd9;
	{ // callseq 0, 0
	.param .b64 param0;
	st.param.b64 	[param0], %rd10;
	.param .b64 param1;
	st.param.b64 	[param1], %rd4;
	.param .b32 retval0;
	call.uni (retval0), 
	vprintf, 
	(
	param0, 
	param1
	);
	ld.param.b32 	%r17, [retval0];
	} // callseq 0
$L__BB1_9:
	ret;

}
	// .globl	_Z21kernelEncontrarCaminoPiS_iiS_ii
.visible .entry _Z21kernelEncontrarCaminoPiS_iiS_ii(
	.param .u64 .ptr .align 1 _Z21kernelEncontrarCaminoPiS_iiS_ii_param_0,
	.param .u64 .ptr .align 1 _Z21kernelEncontrarCaminoPiS_iiS_ii_param_1,
	.param .u32 _Z21kernelEncontrarCaminoPiS_iiS_ii_param_2,
	.param .u32 _Z21kernelEncontrarCaminoPiS_iiS_ii_param_3,
	.param .u64 .ptr .align 1 _Z21kernelEncontrarCaminoPiS_iiS_ii_param_4,
	.param .u32 _Z21kernelEncontrarCaminoPiS_iiS_ii_param_5,
	.param .u32 _Z21kernelEncontrarCaminoPiS_iiS_ii_param_6
)
{
	.local .align 8 .b8 	__local_depot2[16];
	.reg .b64 	%SP;
	.reg .b64 	%SPL;
	.reg .pred 	%p<2>;
	.reg .b32 	%r<22>;
	.reg .b64 	%rd<24>;

	mov.u64 	%SPL, __local_depot2;
	cvta.local.u64 	%SP, %SPL;
	ld.param.u64 	%rd4, [_Z21kernelEncontrarCaminoPiS_iiS_ii_param_0];
	ld.param.u64 	%rd2, [_Z21kernelEncontrarCaminoPiS_iiS_ii_param_1];
	ld.param.u32 	%r2, [_Z21kernelEncontrarCaminoPiS_iiS_ii_param_2];
	ld.param.u64 	%rd3, [_Z21kernelEncontrarCaminoPiS_iiS_ii_param_4];
	ld.param.u32 	%r3, [_Z21kernelEncontrarCaminoPiS_iiS_ii_param_5];
	ld.param.u32 	%r4, [_Z21kernelEncontrarCaminoPiS_iiS_ii_param_6];
	cvta.to.global.u64 	%rd5, %rd4;
	add.u64 	%rd6, %SP, 0;
	add.u64 	%rd1, %SPL, 0;
	mov.u32 	%r5, %ctaid.x;
	mov.u32 	%r6, %ntid.x;
	mov.u32 	%r7, %tid.x;
	mad.lo.s32 	%r1, %r5, %r6, %r7;
	mad.lo.s32 	%r8, %r3, %r2, %r4;
	st.local.v2.u32 	[%rd1], {%r3, %r4};
	st.local.u32 	[%rd1+8], %r8;
	mov.u64 	%rd7, $str$2;
	cvta.global.u64 	%rd8, %rd7;
	{ // callseq 2, 0
	.param .b64 param0;
	st.param.b64 	[param0], %rd8;
	.param .b64 param1;
	st.param.b64 	[param1], %rd6;
	.param .b32 retval0;
	call.uni (retval0), 
	vprintf, 
	(
	param0, 
	param1
	);
	ld.param.b32 	%r9, [retval0];
	} // callseq 2
	st.local.u32 	[%rd1], %r1;
	mov.u64 	%rd9, $str$3;
	cvta.global.u64 	%rd10, %rd9;
	{ // callseq 3, 0
	.param .b64 param0;
	st.param.b64 	[param0], %rd10;
	.param .b64 param1;
	st.param.b64 	[param1], %rd6;
	.param .b32 retval0;
	call.uni (retval0), 
	vprintf, 
	(
	param0, 
	param1
	);
	ld.param.b32 	%r11, [retval0];
	} // callseq 3
	mul.wide.s32 	%rd11, %r1, 4;
	add.s64 	%rd12, %rd5, %rd11;
	ld.global.u32 	%r13, [%rd12];
	mul.wide.s32 	%rd13, %r8, 4;
	add.s64 	%rd14, %rd5, %rd13;
	ld.global.u32 	%r14, [%rd14];
	st.local.v2.u32 	[%rd1], {%r13, %r14};
	mov.u64 	%rd15, $str$4;
	cvta.global.u64 	%rd16, %rd15;
	{ // callseq 4, 0
	.param .b64 param0;
	st.param.b64 	[param0], %rd16;
	.param .b64 param1;
	st.param.b64 	[param1], %rd6;
	.param .b32 retval0;
	call.uni (retval0), 
	vprintf, 
	(
	param0, 
	param1
	);
	ld.param.b32 	%r15, [retval0];
	} // callseq 4
	ld.global.u32 	%r17, [%rd12];
	ld.global.u32 	%r18, [%rd14];
	setp.ne.s32 	%p1, %r17, %r18;
	@%p1 bra 	$L__BB2_2;
	cvta.to.global.u64 	%rd17, %rd3;
	cvta.to.global.u64 	%rd18, %rd2;
	atom.global.add.u32 	%r19, [%rd17], 1;
	st.local.v2.u32 	[%rd1], {%r19, %r1};
	mov.u64 	%rd19, $str$5;
	cvta.global.u64 	%rd20, %rd19;
	{ // callseq 5, 0
	.param .b64 param0;
	st.param.b64 	[param0], %rd20;
	.param .b64 param1;
	st.param.b64 	[param1], %rd6;
	.param .b32 retval0;
	call.uni (retval0), 
	vprintf, 
	(
	param0, 
	param1
	);
	ld.param.b32 	%r20, [retval0];
	} // callseq 5
	bar.sync 	0;
	mul.wide.s32 	%rd22, %r19, 4;
	add.s64 	%rd23, %rd18, %rd22;
	st.global.u32 	[%rd23], %r1;
$L__BB2_2:
	bar.sync 	0;
	ret;

}
	// .globl	_Z22kernelEncontrarCaminosPiPS_S_iiS_ii
.visible .entry _Z22kernelEncontrarCaminosPiPS_S_iiS_ii(
	.param .u64 .ptr .align 1 _Z22kernelEncontrarCaminosPiPS_S_iiS_ii_param_0,
	.param .u64 .ptr .align 1 _Z22kernelEncontrarCaminosPiPS_S_iiS_ii_param_1,
	.param .u64 .ptr .align 1 _Z22kernelEncontrarCaminosPiPS_S_iiS_ii_param_2,
	.param .u32 _Z22kernelEncontrarCaminosPiPS_S_iiS_ii_param_3,
	.param .u32 _Z22kernelEncontrarCaminosPiPS_S_iiS_ii_param_4,
	.param .u64 .ptr .align 1 _Z22kernelEncontrarCaminosPiPS_S_iiS_ii_param_5,
	.param .u32 _Z22kernelEncontrarCaminosPiPS_S_iiS_ii_param_6,
	.param .u32 _Z22kernelEncontrarCaminosPiPS_S_iiS_ii_param_7
)
{
	.local .align 8 .b8 	__local_depot3[16];
	.reg .b64 	%SP;
	.reg .b64 	%SPL;
	.reg .pred 	%p<11>;
	.reg .b16 	%rs<11>;
	.reg .b32 	%r<66>;
	.reg .b64 	%rd<62>;

	mov.u64 	%SPL, __local_depot3;
	cvta.local.u64 	%SP, %SPL;
	ld.param.u64 	%rd10, [_Z22kernelEncontrarCaminosPiPS_S_iiS_ii_param_0];
	ld.param.u64 	%rd8, [_Z22kernelEncontrarCaminosPiPS_S_iiS_ii_param_2];
	ld.param.u32 	%r15, [_Z22kernelEncontrarCaminosPiPS_S_iiS_ii_param_3];
	ld.param.u32 	%r16, [_Z22kernelEncontrarCaminosPiPS_S_iiS_ii_param_4];
	ld.param.u32 	%r17, [_Z22kernelEncontrarCaminosPiPS_S_iiS_ii_param_6];
	ld.param.u32 	%r18, [_Z22kernelEncontrarCaminosPiPS_S_iiS_ii_param_7];
	cvta.to.global.u64 	%rd1, %rd8;
	cvta.to.global.u64 	%rd2, %rd10;
	add.u64 	%rd11, %SP, 0;
	add.u64 	%rd3, %SPL, 0;
	mov.u32 	%r19, %ctaid.x;
	mov.u32 	%r20, %ntid.x;
	mov.u32 	%r21, %tid.x;
	mad.lo.s32 	%r1, %r19, %r20, %r21;
	mad.lo.s32 	%r2, %r17, %r15, %r18;
	mul.wide.s32 	%rd12, %r1, 4;
	add.s64 	%rd4, %rd2, %rd12;
	ld.global.u32 	%r22, [%rd4];
	mul.wide.s32 	%rd13, %r2, 4;
	add.s64 	%rd14, %rd2, %rd13;
	ld.global.u32 	%r23, [%rd14];
	setp.ne.s32 	%p1, %r22, %r23;
	@%p1 bra 	$L__BB3_11;
	st.local.v2.u32 	[%rd3], {%r1, %r1};
	mov.u64 	%rd15, $str$6;
	cvta.global.u64 	%rd16, %rd15;
	{ // callseq 6, 0
	.param .b64 param0;
	st.param.b64 	[param0], %rd16;
	.param .b64 param1;
	st.param.b64 	[param1], %rd11;
	.param .b32 retval0;
	call.uni (retval0), 
	vprintf, 
	(
	param0, 
	param1
	);
	ld.param.b32 	%r24, [retval0];
	} // callseq 6
	mul.lo.s32 	%r5, %r16, %r15;
	setp.ge.s32 	%p2, %r1, %r5;
	@%p2 bra 	$L__BB3_11;
	mov.b32 	%r6, 0;
	mov.u64 	%rd19, $str$7;
	mov.u64 	%rd21, $str$8;
	mov.u64 	%rd23, $str$9;
	mov.u64 	%rd25, $str$10;
	mov.u64 	%rd42, $str$11;
	mov.u32 	%r7, %r1;
$L__BB3_3:
	add.s32 	%r8, %r7, 1;
	div.s32 	%r27, %r8, %r16;
	mul.lo.s32 	%r28, %r27, %r16;
	sub.s32 	%r29, %r8, %r28;
	add.s32 	%r31, %r29, -1;
	add.s32 	%r9, %r7, %r16;
	div.s32 	%r32, %r9, %r16;
	cvta.to.local.u64 	%rd5, %rd11;
	st.local.v2.u32 	[%rd5], {%r27, %r29};
	st.local.u32 	[%rd5+8], %r1;
	cvta.global.u64 	%rd20, %rd19;
	{ // callseq 7, 0
	.param .b64 param0;
	st.param.b64 	[param0], %rd20;
	.param .b64 param1;
	st.param.b64 	[param1], %rd11;
	.param .b32 retval0;
	call.uni (retval0), 
	vprintf, 
	(
	param0, 
	param1
	);
	ld.param.b32 	%r33, [retval0];
	} // callseq 7
	st.local.v2.u32 	[%rd5], {%r32, %r31};
	st.local.u32 	[%rd5+8], %r1;
	cvta.global.u64 	%rd22, %rd21;
	{ // callseq 8, 0
	.param .b64 param0;
	st.param.b64 	[param0], %rd22;
	.param .b64 param1;
	st.param.b64 	[param1], %rd11;
	.param .b32 retval0;
	call.uni (retval0), 
	vprintf, 
	(
	param0, 
	param1
	);
	ld.param.b32 	%r35, [retval0];
	} // callseq 8
	st.local.v2.u32 	[%rd5], {%r1, %r8};
	st.local.u32 	[%rd5+8], %r7;
	cvta.global.u64 	%rd24, %rd23;
	{ // callseq 9, 0
	.param .b64 param0;
	st.param.b64 	[param0], %rd24;
	.param .b64 param1;
	st.param.b64 	[param1], %rd11;
	.param .b32 retval0;
	call.uni (retval0), 
	vprintf, 
	(
	param0, 
	param1
	);
	ld.param.b32 	%r37, [retval0];
	} // callseq 9
	st.local.v2.u32 	[%rd5], {%r1, %r7};
	st.local.u32 	[%rd5+8], %r9;
	cvta.global.u64 	%rd26, %rd25;
	{ // callseq 10, 0
	.param .b64 param0;
	st.param.b64 	[param0], %rd26;
	.param .b64 param1;
	st.param.b64 	[param1], %rd11;
	.param .b32 retval0;
	call.uni (retval0), 
	vprintf, 
	(
	param0, 
	param1
	);
	ld.param.b32 	%r39, [retval0];
	} // callseq 10
	ld.global.u32 	%r10, [%rd4];
	mul.wide.s32 	%rd27, %r7, 4;
	add.s64 	%rd6, %rd2, %rd27;
	ld.global.u32 	%r41, [%rd6+4];
	setp.ne.s32 	%p3, %r10, %r41;
	setp.lt.s32 	%p4, %r29, 1;
	or.pred  	%p5, %p3, %p4;
	@%p5 bra 	$L__BB3_5;
	st.local.v2.u32 	[%rd5], {%r7, %r1};
	cvta.global.u64 	%rd43, %rd42;
	add.u64 	%rd44, %SP, 0;
	{ // callseq 15, 0
	.param .b64 param0;
	st.param.b64 	[param0], %rd43;
	.param .b64 param1;
	st.param.b64 	[param1], %rd44;
	.param .b32 retval0;
	call.uni (retval0), 
	vprintf, 
	(
	param0, 
	param1
	);
	ld.param.b32 	%r51, [retval0];
	} // callseq 15
	mul.wide.s32 	%rd45, %r6, 4;
	add.s64 	%rd46, %rd1, %rd45;
	st.global.u32 	[%rd46], %r7;
	add.s32 	%r6, %r6, 1;
	st.local.v2.u32 	[%rd5], {%r8, %r1};
	mov.u64 	%rd47, $str$12;
	cvta.global.u64 	%rd48, %rd47;
	{ // callseq 16, 0
	.param .b64 param0;
	st.param.b64 	[param0], %rd48;
	.param .b64 param1;
	st.param.b64 	[param1], %rd44;
	.param .b32 retval0;
	call.uni (retval0), 
	vprintf, 
	(
	param0, 
	param1
	);
	ld.param.b32 	%r53, [retval0];
	} // callseq 16
	mov.b16 	%rs9, 0;
	mov.u32 	%r7, %r8;
	bra.uni 	$L__BB3_8;
$L__BB3_5:
	mul.wide.s32 	%rd28, %r16, 4;
	add.s64 	%rd29, %rd6, %rd28;
	ld.global.u32 	%r42, [%rd29];
	setp.ne.s32 	%p6, %r10, %r42;
	@%p6 bra 	$L__BB3_7;
	st.local.v2.u32 	[%rd5], {%r7, %r1};
	mov.u64 	%rd33, $str$13;
	cvta.global.u64 	%rd34, %rd33;
	add.u64 	%rd35, %SP, 0;
	{ // callseq 12, 0
	.param .b64 param0;
	st.param.b64 	[param0], %rd34;
	.param .b64 param1;
	st.param.b64 	[param1], %rd35;
	.param .b32 retval0;
	call.uni (retval0), 
	vprintf, 
	(
	param0, 
	param1
	);
	ld.param.b32 	%r45, [retval0];
	} // callseq 12
	mul.wide.s32 	%rd36, %r6, 4;
	add.s64 	%rd37, %rd1, %rd36;
	st.global.u32 	[%rd37], %r7;
	st.local.v2.u32 	[%rd5], {%r9, %r1};
	mov.u64 	%rd38, $str$14;
	cvta.global.u64 	%rd39, %rd38;
	{ // callseq 13, 0
	.param .b64 param0;
	st.param.b64 	[param0], %rd39;
	.param .b64 param1;
	st.param.b64 	[param1], %rd35;
	.param .b32 retval0;
	call.uni (retval0), 
	vprintf, 
	(
	param0, 
	param1
	);
	ld.param.b32 	%r47, [retval0];
	} // callseq 13
	add.s32 	%r6, %r6, 1;
	st.local.v2.u32 	[%rd5], {%r9, %r1};
	mov.u64 	%rd40, $str$15;
	cvta.global.u64 	%rd41, %rd40;
	{ // callseq 14, 0
	.param .b64 param0;
	st.param.b64 	[param0], %rd41;
	.param .b64 param1;
	st.param.b64 	[param1], %rd35;
	.param .b32 retval0;
	call.uni (retval0), 
	vprintf, 
	(
	param0, 
	param1
	);
	ld.param.b32 	%r49, [retval0];
	} // callseq 14
	mov.b16 	%rs9, 0;
	mov.u32 	%r7, %r9;
	bra.uni 	$L__BB3_8;
$L__BB3_7:
	st.local.u32 	[%rd5], %r1;
	mov.u64 	%rd30, $str;
	cvta.global.u64 	%rd31, %rd30;
	add.u64 	%rd32, %SP, 0;
	{ // callseq 11, 0
	.param .b64 param0;
	st.param.b64 	[param0], %rd31;
	.param .b64 param1;
	st.param.b64 	[param1], %rd32;
	.param .b32 retval0;
	call.uni (retval0), 
	vprintf, 
	(
	param0, 
	param1
	);
	ld.param.b32 	%r43, [retval0];
	} // callseq 11
	mov.b16 	%rs9, 1;
$L__BB3_8:
	setp.ne.s32 	%p7, %r7, %r2;
	mov.b16 	%rs10, 0;
	@%p7 bra 	$L__BB3_10;
	ld.param.u64 	%rd61, [_Z22kernelEncontrarCaminosPiPS_S_iiS_ii_param_5];
	ld.param.u64 	%rd60, [_Z22kernelEncontrarCaminosPiPS_S_iiS_ii_param_1];
	mov.u64 	%rd49, $str$16;
	cvta.global.u64 	%rd50, %rd49;
	{ // callseq 17, 0
	.param .b64 param0;
	st.param.b64 	[param0], %rd50;
	.param .b64 param1;
	st.param.b64 	[param1], 0;
	.param .b32 retval0;
	call.uni (retval0), 
	vprintf, 
	(
	param0, 
	param1
	);
	ld.param.b32 	%r55, [retval0];
	} // callseq 17
	st.local.u32 	[%rd5], %r1;
	mov.u64 	%rd51, $str$17;
	cvta.global.u64 	%rd52, %rd51;
	add.u64 	%rd53, %SP, 0;
	{ // callseq 18, 0
	.param .b64 param0;
	st.param.b64 	[param0], %rd52;
	.param .b64 param1;
	st.param.b64 	[param1], %rd53;
	.param .b32 retval0;
	call.uni (retval0), 
	vprintf, 
	(
	param0, 
	param1
	);
	ld.param.b32 	%r57, [retval0];
	} // callseq 18
	cvta.to.global.u64 	%rd54, %rd61;
	atom.global.add.u32 	%r59, [%rd54], 1;
	st.local.v2.u32 	[%rd5], {%r59, %r1};
	st.local.u32 	[%rd5+8], %r6;
	mov.u64 	%rd55, $str$18;
	cvta.global.u64 	%rd56, %rd55;
	{ // callseq 19, 0
	.param .b64 param0;
	st.param.b64 	[param0], %rd56;
	.param .b64 param1;
	st.param.b64 	[param1], %rd53;
	.param .b32 retval0;
	call.uni (retval0), 
	vprintf, 
	(
	param0, 
	param1
	);
	ld.param.b32 	%r60, [retval0];
	} // callseq 19
	cvta.to.global.u64 	%rd57, %rd60;
	mul.wide.s32 	%rd58, %r59, 8;
	add.s64 	%rd59, %rd57, %rd58;
	st.global.u64 	[%rd59], %rd8;
	mov.b16 	%rs10, 1;
$L__BB3_10:
	or.b16  	%rs8, %rs10, %rs9;
	setp.lt.s32 	%p8, %r7, %r5;
	setp.eq.s16 	%p9, %rs8, 0;
	and.pred  	%p10, %p8, %p9;
	@%p10 bra 	$L__BB3_3;
$L__BB3_11:
	ret;

}


// ===== COMPILED SASS (sm_100) =====

	.target	sm_100

	.elftype	@"ET_EXEC"


//--------------------- .note.nv.tkinfo           --------------------------
	.section	.note.nv.tkinfo,"",@"SHT_NOTE"
	.sectionflags	@"SHF_NOTE_NV_TKINFO"
	.tkinfo
        /*0018*/ 	.word	0x00000002
        /*0030*/ 	.string	""
        /*0030*/ 	.string	"ptxas"
        /*0030*/ 	.string	"Cuda compilation tools, release 13.0, V13.0.88"
        /*0030*/ 	.string	"Build cuda_13.0.r13.0/compiler.36424714_0"
        /*0030*/ 	.string	"-arch sm_100 -m 64 "



//--------------------- .note.nv.cuinfo           --------------------------
	.section	.note.nv.cuinfo,"",@"SHT_NOTE"
	.sectionflags	@"SHF_NOTE_NV_CUINFO"
        /*0018*/ 	.short	0x0002
        /*001a*/ 	.short	0x0064
        /*001c*/ 	.short	0x0082
	.zero		2


//--------------------- .nv.info                  --------------------------
	.section	.nv.info,"",@"SHT_CUDA_INFO"
	.align	4


	//----- nvinfo : EIATTR_REGCOUNT
	.align		4
        /*0000*/ 	.byte	0x04, 0x2f
        /*0002*/ 	.short	(.L_32 - .L_31)
	.align		4
.L_31:
        /*0004*/ 	.word	index@(_Z20kernelGenerarTableroPiii)
        /*0008*/ 	.word	0x0000001f


	//----- nvinfo : EIATTR_FRAME_SIZE
	.align		4
.L_32:
        /*000c*/ 	.byte	0x04, 0x11
        /*000e*/ 	.short	(.L_34 - .L_33)
	.align		4
.L_33:
        /*0010*/ 	.word	index@(_Z20kernelGenerarTableroPiii)
        /*0014*/ 	.word	0x00000030


	//----- nvinfo : EIATTR_REGCOUNT
	.align		4
.L_34:
        /*0018*/ 	.byte	0x04, 0x2f
        /*001a*/ 	.short	(.L_36 - .L_35)
	.align		4
.L_35:
        /*001c*/ 	.word	index@(_Z20kernelEliminarBloquePiPS_iiii)
        /*0020*/ 	.word	0x0000001c


	//----- nvinfo : EIATTR_FRAME_SIZE
	.align		4
.L_36:
        /*0024*/ 	.byte	0x04, 0x11
        /*0026*/ 	.short	(.L_38 - .L_37)
	.align		4
.L_37:
        /*0028*/ 	.word	index@(_Z20kernelEliminarBloquePiPS_iiii)
        /*002c*/ 	.word	0x00000008


	//----- nvinfo : EIATTR_REGCOUNT
	.align		4
.L_38:
        /*0030*/ 	.byte	0x04, 0x2f
        /*0032*/ 	.short	(.L_40 - .L_39)
	.align		4
.L_39:
        /*0034*/ 	.word	index@(_Z21kernelEncontrarCaminoPiS_iiS_ii)
        /*0038*/ 	.word	0x0000001e


	//----- nvinfo : EIATTR_FRAME_SIZE
	.align		4
.L_40:
        /*003c*/ 	.byte	0x04, 0x11
        /*003e*/ 	.short	(.L_42 - .L_41)
	.align		4
.L_41:
        /*0040*/ 	.word	index@(_Z21kernelEncontrarCaminoPiS_iiS_ii)
        /*0044*/ 	.word	0x00000010


	//----- nvinfo : EIATTR_REGCOUNT
	.align		4
.L_42:
        /*0048*/ 	.byte	0x04, 0x2f
        /*004a*/ 	.short	(.L_44 - .L_43)
	.align		4
.L_43:
        /*004c*/ 	.word	index@(_Z22kernelEncontrarCaminosPiPS_S_iiS_ii)
        /*0050*/ 	.word	0x00000026


	//----- nvinfo : EIATTR_FRAME_SIZE
	.align		4
.L_44:
        /*0054*/ 	.byte	0x04, 0x11
        /*0056*/ 	.short	(.L_46 - .L_45)
	.align		4
.L_45:
        /*0058*/ 	.word	index@(_Z22kernelEncontrarCaminosPiPS_S_iiS_ii)
        /*005c*/ 	.word	0x00000010


	//----- nvinfo : EIATTR_MIN_STACK_SIZE
	.align		4
.L_46:
        /*0060*/ 	.byte	0x04, 0x12
        /*0062*/ 	.short	(.L_48 - .L_47)
	.align		4
.L_47:
        /*0064*/ 	.word	index@(_Z22kernelEncontrarCaminosPiPS_S_iiS_ii)
        /*0068*/ 	.word	0x00000010


	//----- nvinfo : EIATTR_MIN_STACK_SIZE
	.align		4
.L_48:
        /*006c*/ 	.byte	0x04, 0x12
        /*006e*/ 	.short	(.L_50 - .L_49)
	.align		4
.L_49:
        /*0070*/ 	.word	index@(_Z21kernelEncontrarCaminoPiS_iiS_ii)
        /*0074*/ 	.word	0x00000010


	//----- nvinfo : EIATTR_MIN_STACK_SIZE
	.align		4
.L_50:
        /*0078*/ 	.byte	0x04, 0x12
        /*007a*/ 	.short	(.L_52 - .L_51)
	.align		4
.L_51:
        /*007c*/ 	.word	index@(_Z20kernelEliminarBloquePiPS_iiii)
        /*0080*/ 	.word	0x00000008


	//----- nvinfo : EIATTR_MIN_STACK_SIZE
	.align		4
.L_52:
        /*0084*/ 	.byte	0x04, 0x12
        /*0086*/ 	.short	(.L_54 - .L_53)
	.align		4
.L_53:
        /*0088*/ 	.word	index@(_Z20kernelGenerarTableroPiii)
        /*008c*/ 	.word	0x00000030
.L_54:


//--------------------- .nv.compat                --------------------------
	.section	.nv.compat,"",@"SHT_CUDA_COMPAT_INFO"
	.align	4
        /*0000*/ 	.byte	0x02, 0x09, 0x00, 0x00, 0x02, 0x02, 0x01, 0x00, 0x02, 0x05, 0x05, 0x00, 0x03, 0x07, 0x01, 0x01
        /*0010*/ 	.byte	0x02, 0x03, 0x00, 0x00, 0x02, 0x06, 0x01, 0x00, 0x04, 0x0b, 0x08, 0x00, 0x09, 0x00, 0x00, 0x00
        /*0020*/ 	.byte	0x00, 0x00, 0x00, 0x00


//--------------------- .nv.info._Z22kernelEncontrarCaminosPiPS_S_iiS_ii --------------------------
	.section	.nv.info._Z22kernelEncontrarCaminosPiPS_S_iiS_ii,"",@"SHT_CUDA_INFO"
	.sectionflags	@""
	.align	4


	//----- nvinfo : EIATTR_CUDA_API_VERSION
	.align		4
        /*0000*/ 	.byte	0x04, 0x37
        /*0002*/ 	.short	(.L_56 - .L_55)
.L_55:
        /*0004*/ 	.word	0x00000082


	//----- nvinfo : EIATTR_KPARAM_INFO
	.align		4
.L_56:
        /*0008*/ 	.byte	0x04, 0x17
        /*000a*/ 	.short	(.L_58 - .L_57)
.L_57:
        /*000c*/ 	.word	0x00000000
        /*0010*/ 	.short	0x0007
        /*0012*/ 	.short	0x002c
        /*0014*/ 	.byte	0x00, 0xf0, 0x11, 0x00


	//----- nvinfo : EIATTR_KPARAM_INFO
	.align		4
.L_58:
        /*0018*/ 	.byte	0x04, 0x17
        /*001a*/ 	.short	(.L_60 - .L_59)
.L_59:
        /*001c*/ 	.word	0x00000000
        /*0020*/ 	.short	0x0006
        /*0022*/ 	.short	0x0028
        /*0024*/ 	.byte	0x00, 0xf0, 0x11, 0x00


	//----- nvinfo : EIATTR_KPARAM_INFO
	.align		4
.L_60:
        /*0028*/ 	.byte	0x04, 0x17
        /*002a*/ 	.short	(.L_62 - .L_61)
.L_61:
        /*002c*/ 	.word	0x00000000
        /*0030*/ 	.short	0x0005
        /*0032*/ 	.short	0x0020
        /*0034*/ 	.byte	0x00, 0xf5, 0x21, 0x00


	//----- nvinfo : EIATTR_KPARAM_INFO
	.align		4
.L_62:
        /*0038*/ 	.byte	0x04, 0x17
        /*003a*/ 	.short	(.L_64 - .L_63)
.L_63:
        /*003c*/ 	.word	0x00000000
        /*0040*/ 	.short	0x0004
        /*0042*/ 	.short	0x001c
        /*0044*/ 	.byte	0x00, 0xf0, 0x11, 0x00


	//----- nvinfo : EIATTR_KPARAM_INFO
	.align		4
.L_64:
        /*0048*/ 	.byte	0x04, 0x17
        /*004a*/ 	.short	(.L_66 - .L_65)
.L_65:
        /*004c*/ 	.word	0x00000000
        /*0050*/ 	.short	0x0003
        /*0052*/ 	.short	0x0018
        /*0054*/ 	.byte	0x00, 0xf0, 0x11, 0x00


	//----- nvinfo : EIATTR_KPARAM_INFO
	.align		4
.L_66:
        /*0058*/ 	.byte	0x04, 0x17
        /*005a*/ 	.short	(.L_68 - .L_67)
.L_67:
        /*005c*/ 	.word	0x00000000
        /*0060*/ 	.short	0x0002
        /*0062*/ 	.short	0x0010
        /*0064*/ 	.byte	0x00, 0xf5, 0x21, 0x00


	//----- nvinfo : EIATTR_KPARAM_INFO
	.align		4
.L_68:
        /*0068*/ 	.byte	0x04, 0x17
        /*006a*/ 	.short	(.L_70 - .L_69)
.L_69:
        /*006c*/ 	.word	0x00000000
        /*0070*/ 	.short	0x0001
        /*0072*/ 	.short	0x0008
        /*0074*/ 	.byte	0x00, 0xf5, 0x21, 0x00


	//----- nvinfo : EIATTR_KPARAM_INFO
	.align		4
.L_70:
        /*0078*/ 	.byte	0x04, 0x17
        /*007a*/ 	.short	(.L_72 - .L_71)
.L_71:
        /*007c*/ 	.word	0x00000000
        /*0080*/ 	.short	0x0000
        /*0082*/ 	.short	0x0000
        /*0084*/ 	.byte	0x00, 0xf5, 0x21, 0x00


	//----- nvinfo : EIATTR_SPARSE_MMA_MASK
	.align		4
.L_72:
        /*0088*/ 	.byte	0x03, 0x50
        /*008a*/ 	.short	0x0000


	//----- nvinfo : EIATTR_MAXREG_COUNT
	.align		4
        /*008c*/ 	.byte	0x03, 0x1b
        /*008e*/ 	.short	0x00ff


	//----- nvinfo : EIATTR_EXTERNS
	.align		4
        /*0090*/ 	.byte	0x04, 0x0f
        /*0092*/ 	.short	(.L_74 - .L_73)


	//   ....[0]....
	.align		4
.L_73:
        /*0094*/ 	.word	index@(vprintf)


	//----- nvinfo : EIATTR_MERCURY_ISA_VERSION
	.align		4
.L_74:
        /*0098*/ 	.byte	0x03, 0x5f
        /*009a*/ 	.short	0x0101


	//----- nvinfo : EIATTR_INT_WARP_WIDE_INSTR_OFFSETS
	.align		4
        /*009c*/ 	.byte	0x04, 0x31
        /*009e*/ 	.short	(.L_76 - .L_75)


	//   ....[0]....
.L_75:
        /*00a0*/ 	.word	0x00000f20


	//   ....[1]....
        /*00a4*/ 	.word	0x00001020


	//----- nvinfo : EIATTR_VRC_CTA_INIT_COUNT
	.align		4
.L_76:
        /*00a8*/ 	.byte	0x02, 0x4a
	.zero		1
	.zero		1


	//----- nvinfo : EIATTR_SYSCALL_OFFSETS
	.align		4
        /*00ac*/ 	.byte	0x04, 0x46
        /*00ae*/ 	.short	(.L_78 - .L_77)


	//   ....[0]....
.L_77:
        /*00b0*/ 	.word	0x000001f0


	//   ....[1]....
        /*00b4*/ 	.word	0x000005f0


	//   ....[2]....
        /*00b8*/ 	.word	0x00000690


	//   ....[3]....
        /*00bc*/ 	.word	0x00000730


	//   ....[4]....
        /*00c0*/ 	.word	0x000007e0


	//   ....[5]....
        /*00c4*/ 	.word	0x00000910


	//   ....[6]....
        /*00c8*/ 	.word	0x00000a00


	//   ....[7]....
        /*00cc*/ 	.word	0x00000b40


	//   ....[8]....
        /*00d0*/ 	.word	0x00000c10


	//   ....[9]....
        /*00d4*/ 	.word	0x00000cc0


	//   ....[10]....
        /*00d8*/ 	.word	0x00000d90


	//   ....[11]....
        /*00dc*/ 	.word	0x00000e70


	//   ....[12]....
        /*00e0*/ 	.word	0x00000f00


	//   ....[13]....
        /*00e4*/ 	.word	0x00001070


	//----- nvinfo : EIATTR_EXIT_INSTR_OFFSETS
	.align		4
.L_78:
        /*00e8*/ 	.byte	0x04, 0x1c
        /*00ea*/ 	.short	(.L_80 - .L_79)


	//   ....[0]....
.L_79:
        /*00ec*/ 	.word	0x00000140


	//   ....[1]....
        /*00f0*/ 	.word	0x00000230


	//   ....[2]....
        /*00f4*/ 	.word	0x00001130


	//----- nvinfo : EIATTR_CRS_STACK_SIZE
	.align		4
.L_80:
        /*00f8*/ 	.byte	0x04, 0x1e
        /*00fa*/ 	.short	(.L_82 - .L_81)
.L_81:
        /*00fc*/ 	.word	0x00000000


	//----- nvinfo : EIATTR_CBANK_PARAM_SIZE
	.align		4
.L_82:
        /*0100*/ 	.byte	0x03, 0x19
        /*0102*/ 	.short	0x0030


	//----- nvinfo : EIATTR_PARAM_CBANK
	.align		4
        /*0104*/ 	.byte	0x04, 0x0a
        /*0106*/ 	.short	(.L_84 - .L_83)
	.align		4
.L_83:
        /*0108*/ 	.word	index@(.nv.constant0._Z22kernelEncontrarCaminosPiPS_S_iiS_ii)
        /*010c*/ 	.short	0x0380
        /*010e*/ 	.short	0x0030


	//----- nvinfo : EIATTR_SW_WAR
	.align		4
.L_84:
        /*0110*/ 	.byte	0x04, 0x36
        /*0112*/ 	.short	(.L_86 - .L_85)
.L_85:
        /*0114*/ 	.word	0x00000008
.L_86:


//--------------------- .nv.info._Z21kernelEncontrarCaminoPiS_iiS_ii --------------------------
	.section	.nv.info._Z21kernelEncontrarCaminoPiS_iiS_ii,"",@"SHT_CUDA_INFO"
	.sectionflags	@""
	.align	4


	//----- nvinfo : EIATTR_CUDA_API_VERSION
	.align		4
        /*0000*/ 	.byte	0x04, 0x37
        /*0002*/ 	.short	(.L_88 - .L_87)
.L_87:
        /*0004*/ 	.word	0x00000082


	//----- nvinfo : EIATTR_KPARAM_INFO
	.align		4
.L_88:
        /*0008*/ 	.byte	0x04, 0x17
        /*000a*/ 	.short	(.L_90 - .L_89)
.L_89:
        /*000c*/ 	.word	0x00000000
        /*0010*/ 	.short	0x0006
        /*0012*/ 	.short	0x0024
        /*0014*/ 	.byte	0x00, 0xf0, 0x11, 0x00


	//----- nvinfo : EIATTR_KPARAM_INFO
	.align		4
.L_90:
        /*0018*/ 	.byte	0x04, 0x17
        /*001a*/ 	.short	(.L_92 - .L_91)
.L_91:
        /*001c*/ 	.word	0x00000000
        /*0020*/ 	.short	0x0005
        /*0022*/ 	.short	0x0020
        /*0024*/ 	.byte	0x00, 0xf0, 0x11, 0x00


	//----- nvinfo : EIATTR_KPARAM_INFO
	.align		4
.L_92:
        /*0028*/ 	.byte	0x04, 0x17
        /*002a*/ 	.short	(.L_94 - .L_93)
.L_93:
        /*002c*/ 	.word	0x00000000
        /*0030*/ 	.short	0x0004
        /*0032*/ 	.short	0x0018
        /*0034*/ 	.byte	0x00, 0xf5, 0x21, 0x00


	//----- nvinfo : EIATTR_KPARAM_INFO
	.align		4
.L_94:
        /*0038*/ 	.byte	0x04, 0x17
        /*003a*/ 	.short	(.L_96 - .L_95)
.L_95:
        /*003c*/ 	.word	0x00000000
        /*0040*/ 	.short	0x0003
        /*0042*/ 	.short	0x0014
        /*0044*/ 	.byte	0x00, 0xf0, 0x11, 0x00


	//----- nvinfo : EIATTR_KPARAM_INFO
	.align		4
.L_96:
        /*0048*/ 	.byte	0x04, 0x17
        /*004a*/ 	.short	(.L_98 - .L_97)
.L_97:
        /*004c*/ 	.word	0x00000000
        /*0050*/ 	.short	0x0002
        /*0052*/ 	.short	0x0010
        /*0054*/ 	.byte	0x00, 0xf0, 0x11, 0x00


	//----- nvinfo : EIATTR_KPARAM_INFO
	.align		4
.L_98:
        /*0058*/ 	.byte	0x04, 0x17
        /*005a*/ 	.short	(.L_100 - .L_99)
.L_99:
        /*005c*/ 	.word	0x00000000
        /*0060*/ 	.short	0x0001
        /*0062*/ 	.short	0x0008
        /*0064*/ 	.byte	0x00, 0xf5, 0x21, 0x00


	//----- nvinfo : EIATTR_KPARAM_INFO
	.align		4
.L_100:
        /*0068*/ 	.byte	0x04, 0x17
        /*006a*/ 	.short	(.L_102 - .L_101)
.L_101:
        /*006c*/ 	.word	0x00000000
        /*0070*/ 	.short	0x0000
        /*0072*/ 	.short	0x0000
        /*0074*/ 	.byte	0x00, 0xf5, 0x21, 0x00


	//----- nvinfo : EIATTR_SPARSE_MMA_MASK
	.align		4
.L_102:
        /*0078*/ 	.byte	0x03, 0x50
        /*007a*/ 	.short	0x0000


	//----- nvinfo : EIATTR_MAXREG_COUNT
	.align		4
        /*007c*/ 	.byte	0x03, 0x1b
        /*007e*/ 	.short	0x00ff


	//----- nvinfo : EIATTR_NUM_BARRIERS
	.align		4
        /*0080*/ 	.byte	0x02, 0x4c
        /*0082*/ 	.byte	0x01
	.zero		1


	//----- nvinfo : EIATTR_EXTERNS
	.align		4
        /*0084*/ 	.byte	0x04, 0x0f
        /*0086*/ 	.short	(.L_104 - .L_103)


	//   ....[0]....
	.align		4
.L_103:
        /*0088*/ 	.word	index@(vprintf)


	//----- nvinfo : EIATTR_MERCURY_ISA_VERSION
	.align		4
.L_104:
        /*008c*/ 	.byte	0x03, 0x5f
        /*008e*/ 	.short	0x0101


	//----- nvinfo : EIATTR_INT_WARP_WIDE_INSTR_OFFSETS
	.align		4
        /*0090*/ 	.byte	0x04, 0x31
        /*0092*/ 	.short	(.L_106 - .L_105)


	//   ....[0]....
.L_105:
        /*0094*/ 	.word	0x000003d0


	//   ....[1]....
        /*0098*/ 	.word	0x000004d0


	//----- nvinfo : EIATTR_VRC_CTA_INIT_COUNT
	.align		4
.L_106:
        /*009c*/ 	.byte	0x02, 0x4a
	.zero		1
	.zero		1


	//----- nvinfo : EIATTR_SYSCALL_OFFSETS
	.align		4
        /*00a0*/ 	.byte	0x04, 0x46
        /*00a2*/ 	.short	(.L_108 - .L_107)


	//   ....[0]....
.L_107:
        /*00a4*/ 	.word	0x00000170


	//   ....[1]....
        /*00a8*/ 	.word	0x00000210


	//   ....[2]....
        /*00ac*/ 	.word	0x00000330


	//   ....[3]....
        /*00b0*/ 	.word	0x00000520


	//----- nvinfo : EIATTR_EXIT_INSTR_OFFSETS
	.align		4
.L_108:
        /*00b4*/ 	.byte	0x04, 0x1c
        /*00b6*/ 	.short	(.L_110 - .L_109)


	//   ....[0]....
.L_109:
        /*00b8*/ 	.word	0x000005c0


	//----- nvinfo : EIATTR_CRS_STACK_SIZE
	.align		4
.L_110:
        /*00bc*/ 	.byte	0x04, 0x1e
        /*00be*/ 	.short	(.L_112 - .L_111)
.L_111:
        /*00c0*/ 	.word	0x00000000


	//----- nvinfo : EIATTR_CBANK_PARAM_SIZE
	.align		4
.L_112:
        /*00c4*/ 	.byte	0x03, 0x19
        /*00c6*/ 	.short	0x0028


	//----- nvinfo : EIATTR_PARAM_CBANK
	.align		4
        /*00c8*/ 	.byte	0x04, 0x0a
        /*00ca*/ 	.short	(.L_114 - .L_113)
	.align		4
.L_113:
        /*00cc*/ 	.word	index@(.nv.constant0._Z21kernelEncontrarCaminoPiS_iiS_ii)
        /*00d0*/ 	.short	0x0380
        /*00d2*/ 	.short	0x0028


	//----- nvinfo : EIATTR_SW_WAR
	.align		4
.L_114:
        /*00d4*/ 	.byte	0x04, 0x36
        /*00d6*/ 	.short	(.L_116 - .L_115)
.L_115:
        /*00d8*/ 	.word	0x00000008
.L_116:


//--------------------- .nv.info._Z20kernelEliminarBloquePiPS_iiii --------------------------
	.section	.nv.info._Z20kernelEliminarBloquePiPS_iiii,"",@"SHT_CUDA_INFO"
	.sectionflags	@""
	.align	4


	//----- nvinfo : EIATTR_CUDA_API_VERSION
	.align		4
        /*0000*/ 	.byte	0x04, 0x37
        /*0002*/ 	.short	(.L_118 - .L_117)
.L_117:
        /*0004*/ 	.word	0x00000082


	//----- nvinfo : EIATTR_KPARAM_INFO
	.align		4
.L_118:
        /*0008*/ 	.byte	0x04, 0x17
        /*000a*/ 	.short	(.L_120 - .L_119)
.L_119:
        /*000c*/ 	.word	0x00000000
        /*0010*/ 	.short	0x0005
        /*0012*/ 	.short	0x001c
        /*0014*/ 	.byte	0x00, 0xf0, 0x11, 0x00


	//----- nvinfo : EIATTR_KPARAM_INFO
	.align		4
.L_120:
        /*0018*/ 	.byte	0x04, 0x17
        /*001a*/ 	.short	(.L_122 - .L_121)
.L_121:
        /*001c*/ 	.word	0x00000000
        /*0020*/ 	.short	0x0004
        /*0022*/ 	.short	0x0018
        /*0024*/ 	.byte	0x00, 0xf0, 0x11, 0x00


	//----- nvinfo : EIATTR_KPARAM_INFO
	.align		4
.L_122:
        /*0028*/ 	.byte	0x04, 0x17
        /*002a*/ 	.short	(.L_124 - .L_123)
.L_123:
        /*002c*/ 	.word	0x00000000
        /*0030*/ 	.short	0x0003
        /*0032*/ 	.short	0x0014
        /*0034*/ 	.byte	0x00, 0xf0, 0x11, 0x00


	//----- nvinfo : EIATTR_KPARAM_INFO
	.align		4
.L_124:
        /*0038*/ 	.byte	0x04, 0x17
        /*003a*/ 	.short	(.L_126 - .L_125)
.L_125:
        /*003c*/ 	.word	0x00000000
        /*0040*/ 	.short	0x0002
        /*0042*/ 	.short	0x0010
        /*0044*/ 	.byte	0x00, 0xf0, 0x11, 0x00


	//----- nvinfo : EIATTR_KPARAM_INFO
	.align		4
.L_126:
        /*0048*/ 	.byte	0x04, 0x17
        /*004a*/ 	.short	(.L_128 - .L_127)
.L_127:
        /*004c*/ 	.word	0x00000000
        /*0050*/ 	.short	0x0001
        /*0052*/ 	.short	0x0008
        /*0054*/ 	.byte	0x00, 0xf5, 0x21, 0x00


	//----- nvinfo : EIATTR_KPARAM_INFO
	.align		4
.L_128:
        /*0058*/ 	.byte	0x04, 0x17
        /*005a*/ 	.short	(.L_130 - .L_129)
.L_129:
        /*005c*/ 	.word	0x00000000
        /*0060*/ 	.short	0x0000
        /*0062*/ 	.short	0x0000
        /*0064*/ 	.byte	0x00, 0xf5, 0x21, 0x00


	//----- nvinfo : EIATTR_SPARSE_MMA_MASK
	.align		4
.L_130:
        /*0068*/ 	.byte	0x03, 0x50
        /*006a*/ 	.short	0x0000


	//----- nvinfo : EIATTR_MAXREG_COUNT
	.align		4
        /*006c*/ 	.byte	0x03, 0x1b
        /*006e*/ 	.short	0x00ff


	//----- nvinfo : EIATTR_NUM_BARRIERS
	.align		4
        /*0070*/ 	.byte	0x02, 0x4c
        /*0072*/ 	.byte	0x01
	.zero		1


	//----- nvinfo : EIATTR_EXTERNS
	.align		4
        /*0074*/ 	.byte	0x04, 0x0f
        /*0076*/ 	.short	(.L_132 - .L_131)


	//   ....[0]....
	.align		4
.L_131:
        /*0078*/ 	.word	index@(vprintf)


	//----- nvinfo : EIATTR_MERCURY_ISA_VERSION
	.align		4
.L_132:
        /*007c*/ 	.byte	0x03, 0x5f
        /*007e*/ 	.short	0x0101


	//----- nvinfo : EIATTR_VRC_CTA_INIT_COUNT
	.align		4
        /*0080*/ 	.byte	0x02, 0x4a
	.zero		1
	.zero		1


	//----- nvinfo : EIATTR_SYSCALL_OFFSETS
	.align		4
        /*0084*/ 	.byte	0x04, 0x46
        /*0086*/ 	.short	(.L_134 - .L_133)


	//   ....[0]....
.L_133:
        /*0088*/ 	.word	0x00000490


	//   ....[1]....
        /*008c*/ 	.word	0x000007c0


	//----- nvinfo : EIATTR_EXIT_INSTR_OFFSETS
	.align		4
.L_134:
        /*0090*/ 	.byte	0x04, 0x1c
        /*0092*/ 	.short	(.L_136 - .L_135)


	//   ....[0]....
.L_135:
        /*0094*/ 	.word	0x00000380


	//   ....[1]....
        /*0098*/ 	.word	0x000003c0


	//   ....[2]....
        /*009c*/ 	.word	0x000007d0


	//----- nvinfo : EIATTR_CRS_STACK_SIZE
	.align		4
.L_136:
        /*00a0*/ 	.byte	0x04, 0x1e
        /*00a2*/ 	.short	(.L_138 - .L_137)
.L_137:
        /*00a4*/ 	.word	0x00000000


	//----- nvinfo : EIATTR_CBANK_PARAM_SIZE
	.align		4
.L_138:
        /*00a8*/ 	.byte	0x03, 0x19
        /*00aa*/ 	.short	0x0020


	//----- nvinfo : EIATTR_PARAM_CBANK
	.align		4
        /*00ac*/ 	.byte	0x04, 0x0a
        /*00ae*/ 	.short	(.L_140 - .L_139)
	.align		4
.L_139:
        /*00b0*/ 	.word	index@(.nv.constant0._Z20kernelEliminarBloquePiPS_iiii)
        /*00b4*/ 	.short	0x0380
        /*00b6*/ 	.short	0x0020


	//----- nvinfo : EIATTR_SW_WAR
	.align		4
.L_140:
        /*00b8*/ 	.byte	0x04, 0x36
        /*00ba*/ 	.short	(.L_142 - .L_141)
.L_141:
        /*00bc*/ 	.word	0x00000008
.L_142:


//--------------------- .nv.info._Z20kernelGenerarTableroPiii --------------------------
	.section	.nv.info._Z20kernelGenerarTableroPiii,"",@"SHT_CUDA_INFO"
	.sectionflags	@""
	.align	4


	//----- nvinfo : EIATTR_CUDA_API_VERSION
	.align		4
        /*0000*/ 	.byte	0x04, 0x37
        /*0002*/ 	.short	(.L_144 - .L_143)
.L_143:
        /*0004*/ 	.word	0x00000082


	//----- nvinfo : EIATTR_KPARAM_INFO
	.align		4
.L_144:
        /*0008*/ 	.byte	0x04, 0x17
        /*000a*/ 	.short	(.L_146 - .L_145)
.L_145:
        /*000c*/ 	.word	0x00000000
        /*0010*/ 	.short	0x0002
        /*0012*/ 	.short	0x000c
        /*0014*/ 	.byte	0x00, 0xf0, 0x11, 0x00


	//----- nvinfo : EIATTR_KPARAM_INFO
	.align		4
.L_146:
        /*0018*/ 	.byte	0x04, 0x17
        /*001a*/ 	.short	(.L_148 - .L_147)
.L_147:
        /*001c*/ 	.word	0x00000000
        /*0020*/ 	.short	0x0001
        /*0022*/ 	.short	0x0008
        /*0024*/ 	.byte	0x00, 0xf0, 0x11, 0x00


	//----- nvinfo : EIATTR_KPARAM_INFO
	.align		4
.L_148:
        /*0028*/ 	.byte	0x04, 0x17
        /*002a*/ 	.short	(.L_150 - .L_149)
.L_149:
        /*002c*/ 	.word	0x00000000
        /*0030*/ 	.short	0x0000
        /*0032*/ 	.short	0x0000
        /*0034*/ 	.byte	0x00, 0xf5, 0x21, 0x00


	//----- nvinfo : EIATTR_SPARSE_MMA_MASK
	.align		4
.L_150:
        /*0038*/ 	.byte	0x03, 0x50
        /*003a*/ 	.short	0x0000


	//----- nvinfo : EIATTR_MAXREG_COUNT
	.align		4
        /*003c*/ 	.byte	0x03, 0x1b
        /*003e*/ 	.short	0x00ff


	//----- nvinfo : EIATTR_MERCURY_ISA_VERSION
	.align		4
        /*0040*/ 	.byte	0x03, 0x5f
        /*0042*/ 	.short	0x0101


	//----- nvinfo : EIATTR_VRC_CTA_INIT_COUNT
	.align		4
        /*0044*/ 	.byte	0x02, 0x4a
	.zero		1
	.zero		1


	//----- nvinfo : EIATTR_EXIT_INSTR_OFFSETS
	.align		4
        /*0048*/ 	.byte	0x04, 0x1c
        /*004a*/ 	.short	(.L_152 - .L_151)


	//   ....[0]....
.L_151:
        /*004c*/ 	.word	0x000028d0


	//----- nvinfo : EIATTR_CRS_STACK_SIZE
	.align		4
.L_152:
        /*0050*/ 	.byte	0x04, 0x1e
        /*0052*/ 	.short	(.L_154 - .L_153)
.L_153:
        /*0054*/ 	.word	0x00000000


	//----- nvinfo : EIATTR_CBANK_PARAM_SIZE
	.align		4
.L_154:
        /*0058*/ 	.byte	0x03, 0x19
        /*005a*/ 	.short	0x0010


	//----- nvinfo : EIATTR_PARAM_CBANK
	.align		4
        /*005c*/ 	.byte	0x04, 0x0a
        /*005e*/ 	.short	(.L_156 - .L_155)
	.align		4
.L_155:
        /*0060*/ 	.word	index@(.nv.constant0._Z20kernelGenerarTableroPiii)
        /*0064*/ 	.short	0x0380
        /*0066*/ 	.short	0x0010


	//----- nvinfo : EIATTR_SW_WAR
	.align		4
.L_156:
        /*0068*/ 	.byte	0x04, 0x36
        /*006a*/ 	.short	(.L_158 - .L_157)
.L_157:
        /*006c*/ 	.word	0x00000008
.L_158:


//--------------------- .nv.callgraph             --------------------------
	.section	.nv.callgraph,"",@"SHT_CUDA_CALLGRAPH"
	.align	4
	.sectionentsize	8
	.align		4
        /*0000*/ 	.word	0x00000000
	.align		4
        /*0004*/ 	.word	0xffffffff
	.align		4
        /*0008*/ 	.word	index@(_Z22kernelEncontrarCaminosPiPS_S_iiS_ii)
	.align		4
        /*000c*/ 	.word	index@(vprintf)
	.align		4
        /*0010*/ 	.word	index@(_Z21kernelEncontrarCaminoPiS_iiS_ii)
	.align		4
        /*0014*/ 	.word	index@(vprintf)
	.align		4
        /*0018*/ 	.word	index@(_Z20kernelEliminarBloquePiPS_iiii)
	.align		4
        /*001c*/ 	.word	index@(vprintf)
	.align		4
        /*0020*/ 	.word	0x00000000
	.align		4
        /*0024*/ 	.word	0xfffffffe
	.align		4
        /*0028*/ 	.word	0x00000000
	.align		4
        /*002c*/ 	.word	0xfffffffd
	.align		4
        /*0030*/ 	.word	0x00000000
	.align		4
        /*0034*/ 	.word	0xfffffffc


//--------------------- .nv.constant4             --------------------------
	.section	.nv.constant4,"a",@progbits
	.align	8
	.align		8
.nv.constant4:
        /*0000*/ 	.dword	vprintf
	.align		8
        /*0008*/ 	.dword	precalc_xorwow_matrix
	.align		8
        /*0010*/ 	.dword	precalc_xorwow_offset_matrix
	.align		8
        /*0018*/ 	.dword	mrg32k3aM1
	.align		8
        /*0020*/ 	.dword	mrg32k3aM2
	.align		8
        /*0028*/ 	.dword	mrg32k3aM1SubSeq
	.align		8
        /*0030*/ 	.dword	mrg32k3aM2SubSeq
	.align		8
        /*0038*/ 	.dword	mrg32k3aM1Seq
	.align		8
        /*0040*/ 	.dword	mrg32k3aM2Seq
	.align		8
        /*0048*/ 	.dword	$str
	.align		8
        /*0050*/ 	.dword	$str$1
	.align		8
        /*0058*/ 	.dword	$str$2
	.align		8
        /*0060*/ 	.dword	$str$3
	.align		8
        /*0068*/ 	.dword	$str$4
	.align		8
        /*0070*/ 	.dword	$str$5
	.align		8
        /*0078*/ 	.dword	$str$6
	.align		8
        /*0080*/ 	.dword	$str$7
	.align		8
        /*0088*/ 	.dword	$str$8
	.align		8
        /*0090*/ 	.dword	$str$9
	.align		8
        /*0098*/ 	.dword	$str$10
	.align		8
        /*00a0*/ 	.dword	$str$11
	.align		8
        /*00a8*/ 	.dword	$str$12
	.align		8
        /*00b0*/ 	.dword	$str$13
	.align		8
        /*00b8*/ 	.dword	$str$14
	.align		8
        /*00c0*/ 	.dword	$str$15
	.align		8
        /*00c8*/ 	.dword	$str$16
	.align		8
        /*00d0*/ 	.dword	$str$17
	.align		8
        /*00d8*/ 	.dword	$str$18


//--------------------- .nv.constant3             --------------------------
	.section	.nv.constant3,"a",@progbits
	.align	8
.nv.constant3:
	.type		__cr_lgamma_table,@object
	.size		__cr_lgamma_table,(FILAS - __cr_lgamma_table)
__cr_lgamma_table:
        /*0000*/ 	.byte	0x00, 0x00, 0x00, 0x00, 0x00, 0x00, 0x00, 0x00, 0x00, 0x00, 0x00, 0x00, 0x00, 0x00, 0x00, 0x00
        /*0010*/ 	.byte	0xef, 0x39, 0xfa, 0xfe, 0x42, 0x2e, 0xe6, 0x3f, 0x02, 0x20, 0x2a, 0xfa, 0x0b, 0xab, 0xfc, 0x3f
        /*0020*/ 	.byte	0xf9, 0x2c, 0x92, 0x7c, 0xa7, 0x6c, 0x09, 0x40, 0xc9, 0x79, 0x44, 0x3c, 0x64, 0x26, 0x13, 0x40
        /*0030*/ 	.byte	0xca, 0x01, 0xcf, 0x3a, 0x27, 0x51, 0x1a, 0x40, 0x30, 0xcc, 0x2d, 0xf3, 0xe1, 0x0c, 0x21, 0x40
        /*0040*/ 	.byte	0x0d, 0xb7, 0xfc, 0x82, 0x8e, 0x35, 0x25, 0x40
	.type		FILAS,@object
	.size		FILAS,(COLUMNAS - FILAS)
FILAS:
	.zero		8
	.type		COLUMNAS,@object
	.size		COLUMNAS,(c_mask_camino - COLUMNAS)
COLUMNAS:
	.zero		8
	.type		c_mask_camino,@object
	.size		c_mask_camino,(.L_11 - c_mask_camino)
c_mask_camino:
	.zero		8
.L_11:


//--------------------- .text._Z22kernelEncontrarCaminosPiPS_S_iiS_ii --------------------------
	.section	.text._Z22kernelEncontrarCaminosPiPS_S_iiS_ii,"ax",@progbits
	.align	128
        .global         _Z22kernelEncontrarCaminosPiPS_S_iiS_ii
        .type           _Z22kernelEncontrarCaminosPiPS_S_iiS_ii,@function
        .size           _Z22kernelEncontrarCaminosPiPS_S_iiS_ii,(.L_x_49 - _Z22kernelEncontrarCaminosPiPS_S_iiS_ii)
        .other          _Z22kernelEncontrarCaminosPiPS_S_iiS_ii,@"STO_CUDA_ENTRY STV_DEFAULT"
_Z22kernelEncontrarCaminosPiPS_S_iiS_ii:
.text._Z22kernelEncontrarCaminosPiPS_S_iiS_ii:
[----:B------:R-:W0:Y:S01]  /*0000*/  LDC R1, c[0x0][0x37c] ;  /* 0x0000df00ff017b82 */ /* 0x000e220000000800 */
[----:B------:R-:W1:Y:S01]  /*0010*/  S2R R3, SR_TID.X ;  /* 0x0000000000037919 */ /* 0x000e620000002100 */
[----:B------:R-:W2:Y:S06]  /*0020*/  LDCU UR5, c[0x0][0x2fc] ;  /* 0x00005f80ff0577ac */ /* 0x000eac0008000800 */
[----:B------:R-:W3:Y:S01]  /*0030*/  LDC R0, c[0x0][0x398] ;  /* 0x0000e600ff007b82 */ /* 0x000ee20000000800 */
[----:B0-----:R-:W-:Y:S01]  /*0040*/  VIADD R1, R1, 0xfffffff0 ;  /* 0xfffffff001017836 */ /* 0x001fe20000000000 */
[----:B------:R-:W0:Y:S06]  /*0050*/  LDCU.64 UR36, c[0x0][0x358] ;  /* 0x00006b00ff2477ac */ /* 0x000e2c0008000a00 */
[----:B------:R-:W3:Y:S08]  /*0060*/  LDC.64 R30, c[0x0][0x3a8] ;  /* 0x0000ea00ff1e7b82 */ /* 0x000ef00000000a00 */
[----:B------:R-:W1:Y:S08]  /*0070*/  S2UR UR4, SR_CTAID.X ;  /* 0x00000000000479c3 */ /* 0x000e700000002500 */
[----:B------:R-:W1:Y:S08]  /*0080*/  LDC R18, c[0x0][0x360] ;  /* 0x0000d800ff127b82 */ /* 0x000e700000000800 */
[----:B------:R-:W4:Y:S01]  /*0090*/  LDC.64 R32, c[0x0][0x380] ;  /* 0x0000e000ff207b82 */ /* 0x000f220000000a00 */
[----:B---3--:R-:W-:-:S02]  /*00a0*/  IMAD R30, R30, R0, R31 ;  /* 0x000000001e1e7224 */ /* 0x008fc400078e021f */
[----:B-1----:R-:W-:Y:S02]  /*00b0*/  IMAD R18, R18, UR4, R3 ;  /* 0x0000000412127c24 */ /* 0x002fe4000f8e0203 */
[----:B----4-:R-:W-:-:S04]  /*00c0*/  IMAD.WIDE R2, R30, 0x4, R32 ;  /* 0x000000041e027825 */ /* 0x010fc800078e0220 */
[----:B------:R-:W-:Y:S02]  /*00d0*/  IMAD.WIDE R32, R18, 0x4, R32 ;  /* 0x0000000412207825 */ /* 0x000fe400078e0220 */
[----:B0-----:R-:W3:Y:S04]  /*00e0*/  LDG.E R3, desc[UR36][R2.64] ;  /* 0x0000002402037981 */ /* 0x001ee8000c1e1900 */
[----:B------:R-:W3:Y:S01]  /*00f0*/  LDG.E R0, desc[UR36][R32.64] ;  /* 0x0000002420007981 */ /* 0x000ee2000c1e1900 */
[----:B------:R-:W0:Y:S02]  /*0100*/  LDCU UR4, c[0x0][0x2f8] ;  /* 0x00005f00ff0477ac */ /* 0x000e240008000800 */
[----:B0-----:R-:W-:-:S05]  /*0110*/  IADD3 R26, P1, PT, R1, UR4, RZ ;  /* 0x00000004011a7c10 */ /* 0x001fca000ff3e0ff */
[----:B--2---:R-:W-:Y:S01]  /*0120*/  IMAD.X R27, RZ, RZ, UR5, P1 ;  /* 0x00000005ff1b7e24 */ /* 0x004fe200088e06ff */
[----:B---3--:R-:W-:-:S13]  /*0130*/  ISETP.NE.AND P0, PT, R0, R3, PT ;  /* 0x000000030000720c */ /* 0x008fda0003f05270 */
[----:B------:R-:W-:Y:S05]  /*0140*/  @P0 EXIT ;  /* 0x000000000000094d */ /* 0x000fea0003800000 */
[----:B------:R-:W-:Y:S01]  /*0150*/  MOV R19, R18 ;  /* 0x0000001200137202 */ /* 0x000fe20000000f00 */
[----:B------:R-:W0:Y:S01]  /*0160*/  LDCU.64 UR4, c[0x4][0x78] ;  /* 0x01000f00ff0477ac */ /* 0x000e220008000a00 */
[----:B------:R-:W-:Y:S01]  /*0170*/  MOV R0, 0x0 ;  /* 0x0000000000007802 */ /* 0x000fe20000000f00 */
[----:B------:R-:W-:Y:S01]  /*0180*/  IMAD.MOV.U32 R7, RZ, RZ, R27 ;  /* 0x000000ffff077224 */ /* 0x000fe200078e001b */
[----:B------:R-:W-:Y:S01]  /*0190*/  MOV R6, R26 ;  /* 0x0000001a00067202 */ /* 0x000fe20000000f00 */
[----:B------:R1:W-:Y:S01]  /*01a0*/  STL.64 [R1], R18 ;  /* 0x0000001201007387 */ /* 0x0003e20000100a00 */
[----:B------:R1:W2:Y:S01]  /*01b0*/  LDC.64 R2, c[0x4][R0] ;  /* 0x0100000000027b82 */ /* 0x0002a20000000a00 */
[----:B0-----:R-:W-:Y:S02]  /*01c0*/  IMAD.U32 R4, RZ, RZ, UR4 ;  /* 0x00000004ff047e24 */ /* 0x001fe4000f8e00ff */
[----:B-1----:R-:W-:-:S07]  /*01d0*/  IMAD.U32 R5, RZ, RZ, UR5 ;  /* 0x00000005ff057e24 */ /* 0x002fce000f8e00ff */
[----:B------:R-:W-:-:S07]  /*01e0*/  LEPC R20, `(.L_x_0) ;  /* 0x000000001014794e */ /* 0x000fce0000000000 */
[----:B--2---:R-:W-:Y:S05]  /*01f0*/  CALL.ABS.NOINC R2 ;  /* 0x0000000002007343 */ /* 0x004fea0003c00000 */
.L_x_0:
[----:B------:R-:W0:Y:S02]  /*0200*/  LDC.64 R2, c[0x0][0x398] ;  /* 0x0000e600ff027b82 */ /* 0x000e240000000a00 */
[----:B0-----:R-:W-:-:S05]  /*0210*/  IMAD R31, R2, R3, RZ ;  /* 0x00000003021f7224 */ /* 0x001fca00078e02ff */
[----:B------:R-:W-:-:S13]  /*0220*/  ISETP.GE.AND P0, PT, R18, R31, PT ;  /* 0x0000001f1200720c */ /* 0x000fda0003f06270 */
[----:B------:R-:W-:Y:S05]  /*0230*/  @P0 EXIT ;  /* 0x000000000000094d */ /* 0x000fea0003800000 */
[----:B------:R-:W-:Y:S01]  /*0240*/  IMAD.MOV.U32 R28, RZ, RZ, RZ ;  /* 0x000000ffff1c7224 */ /* 0x000fe200078e00ff */
[----:B------:R-:W-:-:S07]  /*0250*/  MOV R17, R18 ;  /* 0x0000001200117202 */ /* 0x000fce0000000f00 */
.L_x_20:
[----:B0-----:R-:W0:Y:S01]  /*0260*/  LDC R0, c[0x0][0x39c] ;  /* 0x0000e700ff007b82 */ /* 0x001e220000000800 */
[----:B------:R-:W-:Y:S01]  /*0270*/  IADD3 R19, PT, PT, R17, 0x1, RZ ;  /* 0x0000000111137810 */ /* 0x000fe20007ffe0ff */
[----:B------:R-:W-:Y:S05]  /*0280*/  YIELD ;  /* 0x0000000000007946 */ /* 0x000fea0003800000 */
[----:B------:R-:W-:Y:S01]  /*0290*/  IABS R6, R19 ;  /* 0x0000001300067213 */ /* 0x000fe20000000000 */
[----:B------:R-:W1:Y:S01]  /*02a0*/  LDCU UR4, c[0x0][0x2f8] ;  /* 0x00005f00ff0477ac */ /* 0x000e620008000800 */
[----:B------:R-:W-:Y:S02]  /*02b0*/  MOV R34, 0x0 ;  /* 0x0000000000227802 */ /* 0x000fe40000000f00 */
[----:B0-----:R-:W-:-:S02]  /*02c0*/  IABS R8, R0 ;  /* 0x0000000000087213 */ /* 0x001fc40000000000 */
[----:B-1----:R-:W-:Y:S01]  /*02d0*/  IADD3 R29, PT, PT, R26, -UR4, RZ ;  /* 0x800000041a1d7c10 */ /* 0x002fe2000fffe0ff */
[----:B------:R-:W0:Y:S01]  /*02e0*/  LDCU.64 UR4, c[0x4][0x80] ;  /* 0x01001000ff0477ac */ /* 0x000e220008000a00 */
[----:B------:R-:W1:Y:S03]  /*02f0*/  I2F.RP R4, R8 ;  /* 0x0000000800047306 */ /* 0x000e660000209400 */
[----:B------:R2:W-:Y:S05]  /*0300*/  STL [R29+0x8], R18 ;  /* 0x000008121d007387 */ /* 0x0005ea0000100800 */
[----:B-1----:R-:W1:Y:S02]  /*0310*/  MUFU.RCP R4, R4 ;  /* 0x0000000400047308 */ /* 0x002e640000001000 */
[----:B-1----:R-:W-:-:S06]  /*0320*/  VIADD R2, R4, 0xffffffe ;  /* 0x0ffffffe04027836 */ /* 0x002fcc0000000000 */
[----:B------:R1:W3:Y:S02]  /*0330*/  F2I.FTZ.U32.TRUNC.NTZ R3, R2 ;  /* 0x0000000200037305 */ /* 0x0002e4000021f000 */
[----:B-1----:R-:W-:Y:S02]  /*0340*/  IMAD.MOV.U32 R2, RZ, RZ, RZ ;  /* 0x000000ffff027224 */ /* 0x002fe400078e00ff */
[----:B---3--:R-:W-:-:S04]  /*0350*/  IMAD.MOV R5, RZ, RZ, -R3 ;  /* 0x000000ffff057224 */ /* 0x008fc800078e0a03 */
[----:B------:R-:W-:-:S04]  /*0360*/  IMAD R5, R5, R8, RZ ;  /* 0x0000000805057224 */ /* 0x000fc800078e02ff */
[----:B------:R-:W-:-:S04]  /*0370*/  IMAD.HI.U32 R3, R3, R5, R2 ;  /* 0x0000000503037227 */ /* 0x000fc800078e0002 */
[----:B------:R-:W-:Y:S02]  /*0380*/  IMAD.MOV.U32 R5, RZ, RZ, R6 ;  /* 0x000000ffff057224 */ /* 0x000fe400078e0006 */
[----:B------:R-:W-:Y:S02]  /*0390*/  IMAD.IADD R2, R17, 0x1, R0 ;  /* 0x0000000111027824 */ /* 0x000fe400078e0200 */
[----:B------:R-:W-:-:S03]  /*03a0*/  IMAD.HI.U32 R4, R3, R5, RZ ;  /* 0x0000000503047227 */ /* 0x000fc600078e00ff */
[----:B------:R-:W-:Y:S02]  /*03b0*/  IABS R7, R2 ;  /* 0x0000000200077213 */ /* 0x000fe40000000000 */
[----:B------:R-:W-:-:S05]  /*03c0*/  IADD3 R6, PT, PT, -R4, RZ, RZ ;  /* 0x000000ff04067210 */ /* 0x000fca0007ffe1ff */
[C---:B------:R-:W-:Y:S02]  /*03d0*/  IMAD R5, R8.reuse, R6, R5 ;  /* 0x0000000608057224 */ /* 0x040fe400078e0205 */
[----:B------:R-:W-:Y:S01]  /*03e0*/  IMAD.HI.U32 R6, R3, R7, RZ ;  /* 0x0000000703067227 */ /* 0x000fe200078e00ff */
[-C--:B------:R-:W-:Y:S02]  /*03f0*/  LOP3.LUT R3, R19, R0.reuse, RZ, 0x3c, !PT ;  /* 0x0000000013037212 */ /* 0x080fe400078e3cff */
[----:B------:R-:W-:Y:S02]  /*0400*/  ISETP.GT.U32.AND P2, PT, R8, R5, PT ;  /* 0x000000050800720c */ /* 0x000fe40003f44070 */
[----:B------:R-:W-:Y:S02]  /*0410*/  ISETP.GE.AND P0, PT, R3, RZ, PT ;  /* 0x000000ff0300720c */ /* 0x000fe40003f06270 */
[----:B------:R-:W-:-:S09]  /*0420*/  LOP3.LUT R3, RZ, R0, RZ, 0x33, !PT ;  /* 0x00000000ff037212 */ /* 0x000fd200078e33ff */
[----:B------:R-:W-:Y:S02]  /*0430*/  @!P2 IMAD.IADD R5, R5, 0x1, -R8 ;  /* 0x000000010505a824 */ /* 0x000fe400078e0a08 */
[----:B------:R-:W-:-:S03]  /*0440*/  @!P2 VIADD R4, R4, 0x1 ;  /* 0x000000010404a836 */ /* 0x000fc60000000000 */
[----:B------:R-:W-:Y:S02]  /*0450*/  ISETP.GE.U32.AND P1, PT, R5, R8, PT ;  /* 0x000000080500720c */ /* 0x000fe40003f26070 */
[----:B------:R-:W-:-:S05]  /*0460*/  IADD3 R5, PT, PT, -R6, RZ, RZ ;  /* 0x000000ff06057210 */ /* 0x000fca0007ffe1ff */
[----:B------:R-:W-:Y:S02]  /*0470*/  IMAD R5, R8, R5, R7 ;  /* 0x0000000508057224 */ /* 0x000fe400078e0207 */
[----:B------:R-:W-:-:S03]  /*0480*/  IMAD.MOV.U32 R7, RZ, RZ, R27 ;  /* 0x000000ffff077224 */ /* 0x000fc600078e001b */
[----:B------:R-:W-:Y:S01]  /*0490*/  ISETP.GT.U32.AND P2, PT, R8, R5, PT ;  /* 0x000000050800720c */ /* 0x000fe20003f44070 */
[----:B------:R-:W-:Y:S01]  /*04a0*/  @P1 VIADD R4, R4, 0x1 ;  /* 0x0000000104041836 */ /* 0x000fe20000000000 */
[----:B------:R-:W-:-:S04]  /*04b0*/  ISETP.NE.AND P1, PT, R0, RZ, PT ;  /* 0x000000ff0000720c */ /* 0x000fc80003f25270 */
[----:B------:R-:W-:-:S04]  /*04c0*/  @!P0 IADD3 R4, PT, PT, -R4, RZ, RZ ;  /* 0x000000ff04048210 */ /* 0x000fc80007ffe1ff */
[----:B------:R-:W-:Y:S01]  /*04d0*/  SEL R24, R3, R4, !P1 ;  /* 0x0000000403187207 */ /* 0x000fe20004800000 */
[----:B0-----:R-:W-:Y:S02]  /*04e0*/  IMAD.U32 R4, RZ, RZ, UR4 ;  /* 0x00000004ff047e24 */ /* 0x001fe4000f8e00ff */
[----:B------:R-:W-:Y:S02]  /*04f0*/  @!P2 IMAD.IADD R5, R5, 0x1, -R8 ;  /* 0x000000010505a824 */ /* 0x000fe400078e0a08 */
[----:B------:R-:W-:Y:S02]  /*0500*/  IMAD.MOV R25, RZ, RZ, -R24 ;  /* 0x000000ffff197224 */ /* 0x000fe400078e0a18 */
[----:B------:R-:W-:Y:S01]  /*0510*/  @!P2 VIADD R6, R6, 0x1 ;  /* 0x000000010606a836 */ /* 0x000fe20000000000 */
[----:B------:R-:W-:Y:S01]  /*0520*/  ISETP.GE.U32.AND P0, PT, R5, R8, PT ;  /* 0x000000080500720c */ /* 0x000fe20003f06070 */
[----:B------:R-:W-:Y:S01]  /*0530*/  IMAD R25, R0, R25, R19 ;  /* 0x0000001900197224 */ /* 0x000fe200078e0213 */
[----:B------:R-:W-:Y:S01]  /*0540*/  LOP3.LUT R0, R2, R0, RZ, 0x3c, !PT ;  /* 0x0000000002007212 */ /* 0x000fe200078e3cff */
[----:B------:R2:W0:Y:S01]  /*0550*/  LDC.64 R8, c[0x4][R34] ;  /* 0x0100000022087b82 */ /* 0x0004220000000a00 */
[----:B------:R-:W-:-:S02]  /*0560*/  IMAD.U32 R5, RZ, RZ, UR5 ;  /* 0x00000005ff057e24 */ /* 0x000fc4000f8e00ff */
[----:B------:R2:W-:Y:S01]  /*0570*/  STL.64 [R29], R24 ;  /* 0x000000181d007387 */ /* 0x0005e20000100a00 */
[----:B------:R-:W-:Y:S01]  /*0580*/  ISETP.GE.AND P3, PT, R0, RZ, PT ;  /* 0x000000ff0000720c */ /* 0x000fe20003f66270 */
[----:B------:R-:W-:-:S05]  /*0590*/  VIADD R23, R25, 0xffffffff ;  /* 0xffffffff19177836 */ /* 0x000fca0000000000 */
[----:B------:R-:W-:-:S07]  /*05a0*/  @P0 VIADD R6, R6, 0x1 ;  /* 0x0000000106060836 */ /* 0x000fce0000000000 */
[----:B------:R-:W-:-:S04]  /*05b0*/  @!P3 IADD3 R6, PT, PT, -R6, RZ, RZ ;  /* 0x000000ff0606b210 */ /* 0x000fc80007ffe1ff */
[----:B------:R-:W-:Y:S02]  /*05c0*/  SEL R22, R3, R6, !P1 ;  /* 0x0000000603167207 */ /* 0x000fe40004800000 */
[----:B--2---:R-:W-:-:S07]  /*05d0*/  MOV R6, R26 ;  /* 0x0000001a00067202 */ /* 0x004fce0000000f00 */
[----:B------:R-:W-:-:S07]  /*05e0*/  LEPC R20, `(.L_x_1) ;  /* 0x000000001014794e */ /* 0x000fce0000000000 */
[----:B0-----:R-:W-:Y:S05]  /*05f0*/  CALL.ABS.NOINC R8 ;  /* 0x0000000008007343 */ /* 0x001fea0003c00000 */
.L_x_1:
[----:B------:R0:W-:Y:S01]  /*0600*/  STL.64 [R29], R22 ;  /* 0x000000161d007387 */ /* 0x0001e20000100a00 */
[----:B------:R0:W1:Y:S01]  /*0610*/  LDC.64 R8, c[0x4][R34] ;  /* 0x0100000022087b82 */ /* 0x0000620000000a00 */
[----:B------:R-:W2:Y:S01]  /*0620*/  LDCU.64 UR4, c[0x4][0x88] ;  /* 0x01001100ff0477ac */ /* 0x000ea20008000a00 */
[----:B------:R-:W-:Y:S01]  /*0630*/  IMAD.MOV.U32 R6, RZ, RZ, R26 ;  /* 0x000000ffff067224 */ /* 0x000fe200078e001a */
[----:B------:R0:W-:Y:S01]  /*0640*/  STL [R29+0x8], R18 ;  /* 0x000008121d007387 */ /* 0x0001e20000100800 */
[----:B------:R-:W-:Y:S02]  /*0650*/  MOV R7, R27 ;  /* 0x0000001b00077202 */ /* 0x000fe40000000f00 */
[----:B--2---:R-:W-:Y:S01]  /*0660*/  MOV R4, UR4 ;  /* 0x0000000400047c02 */ /* 0x004fe20008000f00 */
[----:B0-----:R-:W-:-:S07]  /*0670*/  IMAD.U32 R5, RZ, RZ, UR5 ;  /* 0x00000005ff057e24 */ /* 0x001fce000f8e00ff */
[----:B------:R-:W-:-:S07]  /*0680*/  LEPC R20, `(.L_x_2) ;  /* 0x000000001014794e */ /* 0x000fce0000000000 */
[----:B-1----:R-:W-:Y:S05]  /*0690*/  CALL.ABS.NOINC R8 ;  /* 0x0000000008007343 */ /* 0x002fea0003c00000 */
.L_x_2:
[----:B------:R0:W-:Y:S01]  /*06a0*/  STL.64 [R29], R18 ;  /* 0x000000121d007387 */ /* 0x0001e20000100a00 */
[----:B------:R0:W1:Y:S01]  /*06b0*/  LDC.64 R8, c[0x4][R34] ;  /* 0x0100000022087b82 */ /* 0x0000620000000a00 */
[----:B------:R-:W2:Y:S01]  /*06c0*/  LDCU.64 UR4, c[0x4][0x90] ;  /* 0x01001200ff0477ac */ /* 0x000ea20008000a00 */
[----:B------:R-:W-:Y:S01]  /*06d0*/  MOV R6, R26 ;  /* 0x0000001a00067202 */ /* 0x000fe20000000f00 */
[----:B------:R0:W-:Y:S01]  /*06e0*/  STL [R29+0x8], R17 ;  /* 0x000008111d007387 */ /* 0x0001e20000100800 */
[----:B------:R-:W-:Y:S02]  /*06f0*/  IMAD.MOV.U32 R7, RZ, RZ, R27 ;  /* 0x000000ffff077224 */ /* 0x000fe400078e001b */
[----:B--2---:R-:W-:Y:S02]  /*0700*/  IMAD.U32 R4, RZ, RZ, UR4 ;  /* 0x00000004ff047e24 */ /* 0x004fe4000f8e00ff */
[----:B0-----:R-:W-:-:S07]  /*0710*/  IMAD.U32 R5, RZ, RZ, UR5 ;  /* 0x00000005ff057e24 */ /* 0x001fce000f8e00ff */
[----:B------:R-:W-:-:S07]  /*0720*/  LEPC R20, `(.L_x_3) ;  /* 0x000000001014794e */ /* 0x000fce0000000000 */
[----:B-1----:R-:W-:Y:S05]  /*0730*/  CALL.ABS.NOINC R8 ;  /* 0x0000000008007343 */ /* 0x002fea0003c00000 */
.L_x_3:
[----:B------:R-:W-:Y:S01]  /*0740*/  IMAD.MOV.U32 R16, RZ, RZ, R18 ;  /* 0x000000ffff107224 */ /* 0x000fe200078e0012 */
[----:B------:R0:W-:Y:S01]  /*0750*/  STL [R29+0x8], R2 ;  /* 0x000008021d007387 */ /* 0x0001e20000100800 */
[----:B------:R0:W1:Y:S01]  /*0760*/  LDC.64 R8, c[0x4][R34] ;  /* 0x0100000022087b82 */ /* 0x0000620000000a00 */
[----:B------:R-:W2:Y:S01]  /*0770*/  LDCU.64 UR4, c[0x4][0x98] ;  /* 0x01001300ff0477ac */ /* 0x000ea20008000a00 */
[----:B------:R-:W-:Y:S01]  /*0780*/  IMAD.MOV.U32 R6, RZ, RZ, R26 ;  /* 0x000000ffff067224 */ /* 0x000fe200078e001a */
[----:B------:R0:W-:Y:S01]  /*0790*/  STL.64 [R29], R16 ;  /* 0x000000101d007387 */ /* 0x0001e20000100a00 */
[----:B------:R-:W-:Y:S02]  /*07a0*/  MOV R7, R27 ;  /* 0x0000001b00077202 */ /* 0x000fe40000000f00 */
[----:B--2---:R-:W-:Y:S01]  /*07b0*/  MOV R4, UR4 ;  /* 0x0000000400047c02 */ /* 0x004fe20008000f00 */
[----:B0-----:R-:W-:-:S07]  /*07c0*/  IMAD.U32 R5, RZ, RZ, UR5 ;  /* 0x00000005ff057e24 */ /* 0x001fce000f8e00ff */
[----:B------:R-:W-:-:S07]  /*07d0*/  LEPC R20, `(.L_x_4) ;  /* 0x000000001014794e */ /* 0x000fce0000000000 */
[----:B-1----:R-:W-:Y:S05]  /*07e0*/  CALL.ABS.NOINC R8 ;  /* 0x0000000008007343 */ /* 0x002fea0003c00000 */
.L_x_4:
[----:B------:R-:W0:Y:S01]  /*07f0*/  LDC.64 R4, c[0x0][0x380] ;  /* 0x0000e000ff047b82 */ /* 0x000e220000000a00 */
[----:B------:R-:W2:Y:S01]  /*0800*/  LDG.E R0, desc[UR36][R32.64] ;  /* 0x0000002420007981 */ /* 0x000ea2000c1e1900 */
[----:B0-----:R-:W-:-:S05]  /*0810*/  IMAD.WIDE R4, R17, 0x4, R4 ;  /* 0x0000000411047825 */ /* 0x001fca00078e0204 */
[----:B------:R-:W2:Y:S01]  /*0820*/  LDG.E R3, desc[UR36][R4.64+0x4] ;  /* 0x0000042404037981 */ /* 0x000ea2000c1e1900 */
[----:B------:R-:W-:Y:S01]  /*0830*/  ISETP.GE.AND P0, PT, R25, 0x1, PT ;  /* 0x000000011900780c */ /* 0x000fe20003f06270 */
[----:B------:R-:W-:Y:S03]  /*0840*/  BSSY.RECONVERGENT B6, `(.L_x_5) ;  /* 0x0000057000067945 */ /* 0x000fe60003800200 */
[----:B--2---:R-:W-:-:S13]  /*0850*/  ISETP.NE.OR P0, PT, R0, R3, !P0 ;  /* 0x000000030000720c */ /* 0x004fda0004705670 */
[----:B------:R-:W-:Y:S05]  /*0860*/  @P0 BRA `(.L_x_6) ;  /* 0x0000000000740947 */ /* 0x000fea0003800000 */
[----:B------:R-:W-:Y:S01]  /*0870*/  IMAD.MOV.U32 R8, RZ, RZ, R17 ;  /* 0x000000ffff087224 */ /* 0x000fe200078e0011 */
[----:B------:R0:W1:Y:S01]  /*0880*/  LDC.64 R2, c[0x4][R34] ;  /* 0x0100000022027b82 */ /* 0x0000620000000a00 */
[----:B------:R-:W-:Y:S01]  /*0890*/  IMAD.MOV.U32 R9, RZ, RZ, R18 ;  /* 0x000000ffff097224 */ /* 0x000fe200078e0012 */
[----:B------:R-:W2:Y:S01]  /*08a0*/  LDCU.64 UR4, c[0x4][0xa0] ;  /* 0x01001400ff0477ac */ /* 0x000ea20008000a00 */
[----:B------:R-:W-:Y:S01]  /*08b0*/  IMAD.MOV.U32 R6, RZ, RZ, R26 ;  /* 0x000000ffff067224 */ /* 0x000fe200078e001a */
[----:B------:R-:W-:Y:S02]  /*08c0*/  MOV R7, R27 ;  /* 0x0000001b00077202 */ /* 0x000fe40000000f00 */
[----:B------:R0:W-:Y:S01]  /*08d0*/  STL.64 [R29], R8 ;  /* 0x000000081d007387 */ /* 0x0001e20000100a00 */
[----:B--2---:R-:W-:Y:S01]  /*08e0*/  MOV R4, UR4 ;  /* 0x0000000400047c02 */ /* 0x004fe20008000f00 */
[----:B0-----:R-:W-:-:S07]  /*08f0*/  IMAD.U32 R5, RZ, RZ, UR5 ;  /* 0x00000005ff057e24 */ /* 0x001fce000f8e00ff */
[----:B------:R-:W-:-:S07]  /*0900*/  LEPC R20, `(.L_x_7) ;  /* 0x000000001014794e */ /* 0x000fce0000000000 */
[----:B-1----:R-:W-:Y:S05]  /*0910*/  CALL.ABS.NOINC R2 ;  /* 0x0000000002007343 */ /* 0x002fea0003c00000 */
.L_x_7:
[----:B------:R-:W0:Y:S01]  /*0920*/  LDC.64 R2, c[0x0][0x390] ;  /* 0x0000e400ff027b82 */ /* 0x000e220000000a00 */
[----:B------:R-:W-:Y:S01]  /*0930*/  IMAD.MOV.U32 R8, RZ, RZ, R19 ;  /* 0x000000ffff087224 */ /* 0x000fe200078e0013 */
[----:B------:R-:W1:Y:S01]  /*0940*/  LDCU.64 UR4, c[0x4][0xa8] ;  /* 0x01001500ff0477ac */ /* 0x000e620008000a00 */
[----:B------:R-:W-:Y:S01]  /*0950*/  IMAD.MOV.U32 R9, RZ, RZ, R18 ;  /* 0x000000ffff097224 */ /* 0x000fe200078e0012 */
[----:B------:R-:W-:Y:S01]  /*0960*/  MOV R7, R27 ;  /* 0x0000001b00077202 */ /* 0x000fe20000000f00 */
[----:B------:R-:W-:-:S03]  /*0970*/  IMAD.MOV.U32 R6, RZ, RZ, R26 ;  /* 0x000000ffff067224 */ /* 0x000fc600078e001a */
[----:B------:R2:W-:Y:S01]  /*0980*/  STL.64 [R29], R8 ;  /* 0x000000081d007387 */ /* 0x0005e20000100a00 */
[----:B------:R-:W3:Y:S01]  /*0990*/  LDC.64 R34, c[0x4][R34] ;  /* 0x0100000022227b82 */ /* 0x000ee20000000a00 */
[----:B-1----:R-:W-:Y:S01]  /*09a0*/  MOV R4, UR4 ;  /* 0x0000000400047c02 */ /* 0x002fe20008000f00 */
[----:B------:R-:W-:Y:S02]  /*09b0*/  IMAD.U32 R5, RZ, RZ, UR5 ;  /* 0x00000005ff057e24 */ /* 0x000fe4000f8e00ff */
[----:B0-----:R-:W-:-:S04]  /*09c0*/  IMAD.WIDE R2, R28, 0x4, R2 ;  /* 0x000000041c027825 */ /* 0x001fc800078e0202 */
[----:B------:R-:W-:Y:S01]  /*09d0*/  VIADD R28, R28, 0x1 ;  /* 0x000000011c1c7836 */ /* 0x000fe20000000000 */
[----:B------:R2:W-:Y:S06]  /*09e0*/  STG.E desc[UR36][R2.64], R17 ;  /* 0x0000001102007986 */ /* 0x0005ec000c101924 */
[----:B------:R-:W-:-:S07]  /*09f0*/  LEPC R20, `(.L_x_8) ;  /* 0x000000001014794e */ /* 0x000fce0000000000 */
[----:B--23--:R-:W-:Y:S05]  /*0a00*/  CALL.ABS.NOINC R34 ;  /* 0x0000000022007343 */ /* 0x00cfea0003c00000 */
.L_x_8:
[----:B------:R-:W-:Y:S01]  /*0a10*/  PRMT R22, RZ, 0x7610, R22 ;  /* 0x00007610ff167816 */ /* 0x000fe20000000016 */
[----:B------:R-:W-:Y:S01]  /*0a20*/  IMAD.MOV.U32 R17, RZ, RZ, R19 ;  /* 0x000000ffff117224 */ /* 0x000fe200078e0013 */
[----:B------:R-:W-:Y:S06]  /*0a30*/  BRA `(.L_x_9) ;  /* 0x0000000000dc7947 */ /* 0x000fec0003800000 */
.L_x_6:
[----:B------:R-:W0:Y:S02]  /*0a40*/  LDC R3, c[0x0][0x39c] ;  /* 0x0000e700ff037b82 */ /* 0x000e240000000800 */
[----:B0-----:R-:W-:-:S06]  /*0a50*/  IMAD.WIDE R4, R3, 0x4, R4 ;  /* 0x0000000403047825 */ /* 0x001fcc00078e0204 */
[----:B------:R-:W2:Y:S02]  /*0a60*/  LDG.E R5, desc[UR36][R4.64] ;  /* 0x0000002404057981 */ /* 0x000ea4000c1e1900 */
[----:B--2---:R-:W-:-:S13]  /*0a70*/  ISETP.NE.AND P0, PT, R0, R5, PT ;  /* 0x000000050000720c */ /* 0x004fda0003f05270 */
[----:B------:R-:W-:Y:S05]  /*0a80*/  @P0 BRA `(.L_x_10) ;  /* 0x00000000009c0947 */ /* 0x000fea0003800000 */
[----:B------:R-:W-:Y:S01]  /*0a90*/  MOV R10, R17 ;  /* 0x00000011000a7202 */ /* 0x000fe20000000f00 */
[----:B------:R-:W-:Y:S01]  /*0aa0*/  IMAD.MOV.U32 R11, RZ, RZ, R18 ;  /* 0x000000ffff0b7224 */ /* 0x000fe200078e0012 */
[----:B------:R-:W-:Y:S01]  /*0ab0*/  MOV R16, 0x0 ;  /* 0x0000000000107802 */ /* 0x000fe20000000f00 */
[----:B------:R-:W0:Y:S01]  /*0ac0*/  LDCU.64 UR4, c[0x4][0xb0] ;  /* 0x01001600ff0477ac */ /* 0x000e220008000a00 */
[----:B------:R-:W-:Y:S02]  /*0ad0*/  IMAD.MOV.U32 R6, RZ, RZ, R26 ;  /* 0x000000ffff067224 */ /* 0x000fe400078e001a */
[----:B------:R1:W-:Y:S01]  /*0ae0*/  STL.64 [R29], R10 ;  /* 0x0000000a1d007387 */ /* 0x0003e20000100a00 */
[----:B------:R1:W2:Y:S01]  /*0af0*/  LDC.64 R8, c[0x4][R16] ;  /* 0x0100000010087b82 */ /* 0x0002a20000000a00 */
[----:B------:R-:W-:Y:S02]  /*0b00*/  IMAD.MOV.U32 R7, RZ, RZ, R27 ;  /* 0x000000ffff077224 */ /* 0x000fe400078e001b */
[----:B0-----:R-:W-:Y:S01]  /*0b10*/  IMAD.U32 R4, RZ, RZ, UR4 ;  /* 0x00000004ff047e24 */ /* 0x001fe2000f8e00ff */
[----:B-1----:R-:W-:-:S07]  /*0b20*/  MOV R5, UR5 ;  /* 0x0000000500057c02 */ /* 0x002fce0008000f00 */
[----:B------:R-:W-:-:S07]  /*0b30*/  LEPC R20, `(.L_x_11) ;  /* 0x000000001014794e */ /* 0x000fce0000000000 */
[----:B--2---:R-:W-:Y:S05]  /*0b40*/  CALL.ABS.NOINC R8 ;  /* 0x0000000008007343 */ /* 0x004fea0003c00000 */
.L_x_11:
[----:B------:R-:W0:Y:S01]  /*0b50*/  LDC.64 R8, c[0x0][0x390] ;  /* 0x0000e400ff087b82 */ /* 0x000e220000000a00 */
[----:B------:R-:W-:Y:S01]  /*0b60*/  MOV R3, R18 ;  /* 0x0000001200037202 */ /* 0x000fe20000000f00 */
[----:B------:R-:W1:Y:S01]  /*0b70*/  LDCU.64 UR4, c[0x4][0xb8] ;  /* 0x01001700ff0477ac */ /* 0x000e620008000a00 */
[----:B------:R-:W-:Y:S01]  /*0b80*/  MOV R6, R26 ;  /* 0x0000001a00067202 */ /* 0x000fe20000000f00 */
[----:B------:R-:W-:Y:S02]  /*0b90*/  IMAD.MOV.U32 R7, RZ, RZ, R27 ;  /* 0x000000ffff077224 */ /* 0x000fe400078e001b */
[----:B------:R2:W-:Y:S02]  /*0ba0*/  STL.64 [R29], R2 ;  /* 0x000000021d007387 */ /* 0x0005e40000100a00 */
[----:B------:R2:W3:Y:S01]  /*0bb0*/  LDC.64 R10, c[0x4][R16] ;  /* 0x01000000100a7b82 */ /* 0x0004e20000000a00 */
[----:B-1----:R-:W-:Y:S02]  /*0bc0*/  IMAD.U32 R4, RZ, RZ, UR4 ;  /* 0x00000004ff047e24 */ /* 0x002fe4000f8e00ff */
[----:B------:R-:W-:-:S02]  /*0bd0*/  IMAD.U32 R5, RZ, RZ, UR5 ;  /* 0x00000005ff057e24 */ /* 0x000fc4000f8e00ff */
[----:B0-----:R-:W-:-:S05]  /*0be0*/  IMAD.WIDE R8, R28, 0x4, R8 ;  /* 0x000000041c087825 */ /* 0x001fca00078e0208 */
[----:B------:R2:W-:Y:S02]  /*0bf0*/  STG.E desc[UR36][R8.64], R17 ;  /* 0x0000001108007986 */ /* 0x0005e4000c101924 */
[----:B------:R-:W-:-:S07]  /*0c00*/  LEPC R20, `(.L_x_12) ;  /* 0x000000001014794e */ /* 0x000fce0000000000 */
[----:B--23--:R-:W-:Y:S05]  /*0c10*/  CALL.ABS.NOINC R10 ;  /* 0x000000000a007343 */ /* 0x00cfea0003c00000 */
.L_x_12:
[----:B------:R-:W-:Y:S01]  /*0c20*/  IMAD.MOV.U32 R3, RZ, RZ, R18 ;  /* 0x000000ffff037224 */ /* 0x000fe200078e0012 */
[----:B------:R-:W0:Y:S01]  /*0c30*/  LDC.64 R16, c[0x4][R16] ;  /* 0x0100000010107b82 */ /* 0x000e220000000a00 */
[----:B------:R-:W1:Y:S01]  /*0c40*/  LDCU.64 UR4, c[0x4][0xc0] ;  /* 0x01001800ff0477ac */ /* 0x000e620008000a00 */
[----:B------:R-:W-:Y:S01]  /*0c50*/  VIADD R28, R28, 0x1 ;  /* 0x000000011c1c7836 */ /* 0x000fe20000000000 */
[----:B------:R-:W-:Y:S01]  /*0c60*/  MOV R6, R26 ;  /* 0x0000001a00067202 */ /* 0x000fe20000000f00 */
[----:B------:R2:W-:Y:S01]  /*0c70*/  STL.64 [R29], R2 ;  /* 0x000000021d007387 */ /* 0x0005e20000100a00 */
[----:B------:R-:W-:Y:S01]  /*0c80*/  IMAD.MOV.U32 R7, RZ, RZ, R27 ;  /* 0x000000ffff077224 */ /* 0x000fe200078e001b */
[----:B-1----:R-:W-:Y:S01]  /*0c90*/  MOV R4, UR4 ;  /* 0x0000000400047c02 */ /* 0x002fe20008000f00 */
[----:B--2---:R-:W-:-:S07]  /*0ca0*/  IMAD.U32 R5, RZ, RZ, UR5 ;  /* 0x00000005ff057e24 */ /* 0x004fce000f8e00ff */
[----:B------:R-:W-:-:S07]  /*0cb0*/  LEPC R20, `(.L_x_13) ;  /* 0x000000001014794e */ /* 0x000fce0000000000 */
[----:B0-----:R-:W-:Y:S05]  /*0cc0*/  CALL.ABS.NOINC R16 ;  /* 0x0000000010007343 */ /* 0x001fea0003c00000 */
.L_x_13:
[----:B------:R-:W-:Y:S01]  /*0cd0*/  IMAD.MOV.U32 R17, RZ, RZ, R2 ;  /* 0x000000ffff117224 */ /* 0x000fe200078e0002 */
[----:B------:R-:W-:Y:S01]  /*0ce0*/  PRMT R22, RZ, 0x7610, R22 ;  /* 0x00007610ff167816 */ /* 0x000fe20000000016 */
[----:B------:R-:W-:Y:S06]  /*0cf0*/  BRA `(.L_x_9) ;  /* 0x00000000002c7947 */ /* 0x000fec0003800000 */
.L_x_10:
[----:B------:R-:W-:Y:S01]  /*0d00*/  MOV R0, 0x0 ;  /* 0x0000000000007802 */ /* 0x000fe20000000f00 */
[----:B------:R0:W-:Y:S01]  /*0d10*/  STL [R29], R18 ;  /* 0x000000121d007387 */ /* 0x0001e20000100800 */
[----:B------:R-:W1:Y:S01]  /*0d20*/  LDCU.64 UR4, c[0x4][0x48] ;  /* 0x01000900ff0477ac */ /* 0x000e620008000a00 */
[----:B------:R-:W-:Y:S01]  /*0d30*/  IMAD.MOV.U32 R6, RZ, RZ, R26 ;  /* 0x000000ffff067224 */ /* 0x000fe200078e001a */
[----:B------:R0:W2:Y:S01]  /*0d40*/  LDC.64 R2, c[0x4][R0] ;  /* 0x0100000000027b82 */ /* 0x0000a20000000a00 */
[----:B------:R-:W-:Y:S02]  /*0d50*/  MOV R7, R27 ;  /* 0x0000001b00077202 */ /* 0x000fe40000000f00 */
[----:B-1----:R-:W-:Y:S01]  /*0d60*/  MOV R4, UR4 ;  /* 0x0000000400047c02 */ /* 0x002fe20008000f00 */
[----:B0-----:R-:W-:-:S07]  /*0d70*/  IMAD.U32 R5, RZ, RZ, UR5 ;  /* 0x00000005ff057e24 */ /* 0x001fce000f8e00ff */
[----:B------:R-:W-:-:S07]  /*0d80*/  LEPC R20, `(.L_x_14) ;  /* 0x000000001014794e */ /* 0x000fce0000000000 */
[----:B--2---:R-:W-:Y:S05]  /*0d90*/  CALL.ABS.NOINC R2 ;  /* 0x0000000002007343 */ /* 0x004fea0003c00000 */
.L_x_14:
[----:B------:R-:W-:-:S07]  /*0da0*/  IMAD.MOV.U32 R22, RZ, RZ, 0x1 ;  /* 0x00000001ff167424 */ /* 0x000fce00078e00ff */
.L_x_9:
[----:B------:R-:W-:Y:S05]  /*0db0*/  BSYNC.RECONVERGENT B6 ;  /* 0x0000000000067941 */ /* 0x000fea0003800200 */
.L_x_5:
[----:B------:R-:W-:Y:S01]  /*0dc0*/  ISETP.NE.AND P0, PT, R17, R30, PT ;  /* 0x0000001e1100720c */ /* 0x000fe20003f05270 */
[----:B------:R-:W-:Y:S01]  /*0dd0*/  BSSY.RECONVERGENT B6, `(.L_x_15) ;  /* 0x0000030000067945 */ /* 0x000fe20003800200 */
[----:B------:R-:W-:-:S11]  /*0de0*/  PRMT R5, RZ, 0x7610, R5 ;  /* 0x00007610ff057816 */ /* 0x000fd60000000005 */
[----:B------:R-:W-:Y:S05]  /*0df0*/  @P0 BRA `(.L_x_16) ;  /* 0x0000000000b40947 */ /* 0x000fea0003800000 */
[----:B------:R-:W-:Y:S01]  /*0e00*/  MOV R16, 0x0 ;  /* 0x0000000000107802 */ /* 0x000fe20000000f00 */
[----:B------:R-:W0:Y:S01]  /*0e10*/  LDCU.64 UR4, c[0x4][0xc8] ;  /* 0x01001900ff0477ac */ /* 0x000e220008000a00 */
[----:B------:R-:W-:Y:S02]  /*0e20*/  CS2R R6, SRZ ;  /* 0x0000000000067805 */ /* 0x000fe4000001ff00 */
[----:B------:R1:W2:Y:S01]  /*0e30*/  LDC.64 R2, c[0x4][R16] ;  /* 0x0100000010027b82 */ /* 0x0002a20000000a00 */
[----:B0-----:R-:W-:Y:S01]  /*0e40*/  IMAD.U32 R4, RZ, RZ, UR4 ;  /* 0x00000004ff047e24 */ /* 0x001fe2000f8e00ff */
[----:B-1----:R-:W-:-:S07]  /*0e50*/  MOV R5, UR5 ;  /* 0x0000000500057c02 */ /* 0x002fce0008000f00 */
[----:B------:R-:W-:-:S07]  /*0e60*/  LEPC R20, `(.L_x_17) ;  /* 0x000000001014794e */ /* 0x000fce0000000000 */
[----:B--2---:R-:W-:Y:S05]  /*0e70*/  CALL.ABS.NOINC R2 ;  /* 0x0000000002007343 */ /* 0x004fea0003c00000 */
.L_x_17:
[----:B------:R0:W-:Y:S01]  /*0e80*/  STL [R29], R18 ;  /* 0x000000121d007387 */ /* 0x0001e20000100800 */
[----:B------:R0:W1:Y:S01]  /*0e90*/  LDC.64 R2, c[0x4][R16] ;  /* 0x0100000010027b82 */ /* 0x0000620000000a00 */
[----:B------:R-:W2:Y:S01]  /*0ea0*/  LDCU.64 UR4, c[0x4][0xd0] ;  /* 0x01001a00ff0477ac */ /* 0x000ea20008000a00 */
[----:B------:R-:W-:Y:S01]  /*0eb0*/  MOV R6, R26 ;  /* 0x0000001a00067202 */ /* 0x000fe20000000f00 */
[----:B------:R-:W-:Y:S02]  /*0ec0*/  IMAD.MOV.U32 R7, RZ, RZ, R27 ;  /* 0x000000ffff077224 */ /* 0x000fe400078e001b */
[----:B--2---:R-:W-:Y:S02]  /*0ed0*/  IMAD.U32 R4, RZ, RZ, UR4 ;  /* 0x00000004ff047e24 */ /* 0x004fe4000f8e00ff */
[----:B0-----:R-:W-:-:S07]  /*0ee0*/  IMAD.U32 R5, RZ, RZ, UR5 ;  /* 0x00000005ff057e24 */ /* 0x001fce000f8e00ff */
[----:B------:R-:W-:-:S07]  /*0ef0*/  LEPC R20, `(.L_x_18) ;  /* 0x000000001014794e */ /* 0x000fce0000000000 */
[----:B-1----:R-:W-:Y:S05]  /*0f00*/  CALL.ABS.NOINC R2 ;  /* 0x0000000002007343 */ /* 0x002fea0003c00000 */
.L_x_18:
[----:B------:R-:W0:Y:S01]  /*0f10*/  S2R R3, SR_LANEID ;  /* 0x0000000000037919 */ /* 0x000e220000000000 */
[----:B------:R-:W-:Y:S01]  /*0f20*/  VOTEU.ANY UR4, UPT, PT ;  /* 0x0000000000047886 */ /* 0x000fe200038e0100 */
[----:B------:R-:W1:Y:S01]  /*0f30*/  LDC.64 R4, c[0x0][0x3a0] ;  /* 0x0000e800ff047b82 */ /* 0x000e620000000a00 */
[----:B------:R-:W0:Y:S08]  /*0f40*/  FLO.U32 R0, UR4 ;  /* 0x0000000400007d00 */ /* 0x000e3000080e0000 */
[----:B------:R-:W1:Y:S01]  /*0f50*/  POPC R7, UR4 ;  /* 0x0000000400077d09 */ /* 0x000e620008000000 */
[----:B0-----:R-:W-:-:S13]  /*0f60*/  ISETP.EQ.U32.AND P0, PT, R0, R3, PT ;  /* 0x000000030000720c */ /* 0x001fda0003f02070 */
[----:B-1----:R0:W2:Y:S01]  /*0f70*/  @P0 ATOMG.E.ADD.STRONG.GPU PT, R7, desc[UR36][R4.64], R7 ;  /* 0x80000007040709a8 */ /* 0x0020a200081ef124 */
[----:B------:R-:W-:Y:S01]  /*0f80*/  IMAD.MOV.U32 R3, RZ, RZ, R18 ;  /* 0x000000ffff037224 */ /* 0x000fe200078e0012 */
[----:B------:R1:W3:Y:S01]  /*0f90*/  LDC.64 R10, c[0x4][R16] ;  /* 0x01000000100a7b82 */ /* 0x0002e20000000a00 */
[----:B------:R-:W-:Y:S01]  /*0fa0*/  MOV R6, R26 ;  /* 0x0000001a00067202 */ /* 0x000fe20000000f00 */
[----:B------:R-:W4:Y:S01]  /*0fb0*/  S2R R8, SR_LTMASK ;  /* 0x0000000000087919 */ /* 0x000f220000003900 */
[----:B------:R-:W-:Y:S01]  /*0fc0*/  STL [R29+0x8], R28 ;  /* 0x0000081c1d007387 */ /* 0x000fe20000100800 */
[----:B----4-:R-:W-:Y:S01]  /*0fd0*/  LOP3.LUT R8, R8, UR4, RZ, 0xc0, !PT ;  /* 0x0000000408087c12 */ /* 0x010fe2000f8ec0ff */
[----:B------:R-:W0:Y:S03]  /*0fe0*/  LDCU.64 UR4, c[0x4][0xd8] ;  /* 0x01001b00ff0477ac */ /* 0x000e260008000a00 */
[----:B------:R-:W4:Y:S01]  /*0ff0*/  POPC R9, R8 ;  /* 0x0000000800097309 */ /* 0x000f220000000000 */
[----:B0-----:R-:W-:-:S02]  /*1000*/  IMAD.U32 R4, RZ, RZ, UR4 ;  /* 0x00000004ff047e24 */ /* 0x001fc4000f8e00ff */
[----:B------:R-:W-:Y:S01]  /*1010*/  IMAD.U32 R5, RZ, RZ, UR5 ;  /* 0x00000005ff057e24 */ /* 0x000fe2000f8e00ff */
[----:B--2---:R0:W4:Y:S02]  /*1020*/  SHFL.IDX PT, R2, R7, R0, 0x1f ;  /* 0x00001f0007027589 */ /* 0x00412400000e0000 */
[----:B0-----:R-:W-:Y:S01]  /*1030*/  IMAD.MOV.U32 R7, RZ, RZ, R27 ;  /* 0x000000ffff077224 */ /* 0x001fe200078e001b */
[----:B----4-:R-:W-:-:S05]  /*1040*/  IADD3 R2, PT, PT, R2, R9, RZ ;  /* 0x0000000902027210 */ /* 0x010fca0007ffe0ff */
[----:B---3--:R1:W-:Y:S02]  /*1050*/  STL.64 [R29], R2 ;  /* 0x000000021d007387 */ /* 0x0083e40000100a00 */
[----:B------:R-:W-:-:S07]  /*1060*/  LEPC R20, `(.L_x_19) ;  /* 0x000000001014794e */ /* 0x000fce0000000000 */
[----:B-1----:R-:W-:Y:S05]  /*1070*/  CALL.ABS.NOINC R10 ;  /* 0x000000000a007343 */ /* 0x002fea0003c00000 */
.L_x_19:
[----:B------:R-:W0:Y:S08]  /*1080*/  LDC.64 R4, c[0x0][0x388] ;  /* 0x0000e200ff047b82 */ /* 0x000e300000000a00 */
[----:B------:R-:W1:Y:S01]  /*1090*/  LDC.64 R6, c[0x0][0x390] ;  /* 0x0000e400ff067b82 */ /* 0x000e620000000a00 */
[----:B0-----:R-:W-:-:S04]  /*10a0*/  IMAD.WIDE R2, R2, 0x8, R4 ;  /* 0x0000000802027825 */ /* 0x001fc800078e0204 */
[----:B------:R-:W-:Y:S01]  /*10b0*/  HFMA2 R5, -RZ, RZ, 0, 5.9604644775390625e-08 ;  /* 0x00000001ff057431 */ /* 0x000fe200000001ff */
[----:B-1----:R0:W-:Y:S06]  /*10c0*/  STG.E.64 desc[UR36][R2.64], R6 ;  /* 0x0000000602007986 */ /* 0x0021ec000c101b24 */
.L_x_16:
[----:B------:R-:W-:Y:S05]  /*10d0*/  BSYNC.RECONVERGENT B6 ;  /* 0x0000000000067941 */ /* 0x000fea0003800200 */
.L_x_15:
[----:B------:R-:W-:Y:S02]  /*10e0*/  LOP3.LUT R5, R5, R22, RZ, 0xfc, !PT ;  /* 0x0000001605057212 */ /* 0x000fe400078efcff */
[----:B------:R-:W-:Y:S02]  /*10f0*/  ISETP.LT.AND P1, PT, R17, R31, PT ;  /* 0x0000001f1100720c */ /* 0x000fe40003f21270 */
[----:B------:R-:W-:-:S04]  /*1100*/  PRMT R0, R5, 0x9910, RZ ;  /* 0x0000991005007816 */ /* 0x000fc800000000ff */
[----:B------:R-:W-:-:S13]  /*1110*/  ISETP.NE.AND P0, PT, R0, RZ, PT ;  /* 0x000000ff0000720c */ /* 0x000fda0003f05270 */
[----:B------:R-:W-:Y:S05]  /*1120*/  @!P0 BRA P1, `(.L_x_20) ;  /* 0xfffffff0004c8947 */ /* 0x000fea000083ffff */
[----:B------:R-:W-:Y:S05]  /*1130*/  EXIT ;  /* 0x000000000000794d */ /* 0x000fea0003800000 */
.L_x_21:
[----:B------:R-:W-:-:S00]  /*1140*/  BRA `(.L_x_21) ;  /* 0xfffffffc00fc7947 */ /* 0x000fc0000383ffff */
[----:B------:R-:W-:-:S00]  /*1150*/  NOP ;  /* 0x0000000000007918 */ /* 0x000fc00000000000 */
        /* <DEDUP_REMOVED lines=10> */
.L_x_49:


//--------------------- .text._Z21kernelEncontrarCaminoPiS_iiS_ii --------------------------
	.section	.text._Z21kernelEncontrarCaminoPiS_iiS_ii,"ax",@progbits
	.align	128
        .global         _Z21kernelEncontrarCaminoPiS_iiS_ii
        .type           _Z21kernelEncontrarCaminoPiS_iiS_ii,@function
        .size           _Z21kernelEncontrarCaminoPiS_iiS_ii,(.L_x_50 - _Z21kernelEncontrarCaminoPiS_iiS_ii)
        .other          _Z21kernelEncontrarCaminoPiS_iiS_ii,@"STO_CUDA_ENTRY STV_DEFAULT"
_Z21kernelEncontrarCaminoPiS_iiS_ii:
.text._Z21kernelEncontrarCaminoPiS_iiS_ii:
[----:B------:R-:W0:Y:S08]  /*0000*/  LDC R1, c[0x0][0x37c] ;  /* 0x0000df00ff017b82 */ /* 0x000e300000000800 */
[----:B------:R-:W1:Y:S01]  /*0010*/  LDC R18, c[0x0][0x390] ;  /* 0x0000e400ff127b82 */ /* 0x000e620000000800 */
[----:B------:R-:W2:Y:S01]  /*0020*/  S2R R0, SR_TID.X ;  /* 0x0000000000007919 */ /* 0x000ea20000002100 */
[----:B------:R-:W3:Y:S01]  /*0030*/  LDCU UR4, c[0x0][0x2f8] ;  /* 0x00005f00ff0477ac */ /* 0x000ee20008000800 */
[----:B0-----:R-:W-:Y:S01]  /*0040*/  VIADD R1, R1, 0xfffffff0 ;  /* 0xfffffff001017836 */ /* 0x001fe20000000000 */
[----:B------:R-:W-:Y:S01]  /*0050*/  MOV R27, 0x0 ;  /* 0x00000000001b7802 */ /* 0x000fe20000000f00 */
[----:B------:R-:W0:Y:S03]  /*0060*/  LDCU UR5, c[0x0][0x2fc] ;  /* 0x00005f80ff0577ac */ /* 0x000e260008000800 */
[----:B------:R-:W4:Y:S01]  /*0070*/  LDC.64 R10, c[0x0][0x3a0] ;  /* 0x0000e800ff0a7b82 */ /* 0x000f220000000a00 */
[----:B------:R-:W5:Y:S07]  /*0080*/  LDCU.64 UR8, c[0x4][0x58] ;  /* 0x01000b00ff0877ac */ /* 0x000f6e0008000a00 */
[----:B------:R-:W2:Y:S01]  /*0090*/  S2UR UR6, SR_CTAID.X ;  /* 0x00000000000679c3 */ /* 0x000ea20000002500 */
[----:B---3--:R-:W-:-:S07]  /*00a0*/  IADD3 R26, P0, PT, R1, UR4, RZ ;  /* 0x00000004011a7c10 */ /* 0x008fce000ff1e0ff */
[----:B------:R-:W2:Y:S01]  /*00b0*/  LDC R25, c[0x0][0x360] ;  /* 0x0000d800ff197b82 */ /* 0x000ea20000000800 */
[----:B0-----:R-:W-:Y:S02]  /*00c0*/  IMAD.X R2, RZ, RZ, UR5, P0 ;  /* 0x00000005ff027e24 */ /* 0x001fe400080e06ff */
[----:B------:R-:W-:Y:S02]  /*00d0*/  IMAD.MOV.U32 R6, RZ, RZ, R26 ;  /* 0x000000ffff067224 */ /* 0x000fe400078e001a */
[----:B-----5:R-:W-:Y:S02]  /*00e0*/  IMAD.U32 R4, RZ, RZ, UR8 ;  /* 0x00000008ff047e24 */ /* 0x020fe4000f8e00ff */
[----:B------:R-:W-:Y:S01]  /*00f0*/  IMAD.U32 R5, RZ, RZ, UR9 ;  /* 0x00000009ff057e24 */ /* 0x000fe2000f8e00ff */
[----:B----4-:R0:W-:Y:S01]  /*0100*/  STL.64 [R1], R10 ;  /* 0x0000000a01007387 */ /* 0x0101e20000100a00 */
[----:B-1----:R-:W-:Y:S01]  /*0110*/  IMAD R18, R10, R18, R11 ;  /* 0x000000120a127224 */ /* 0x002fe200078e020b */
[----:B------:R0:W1:Y:S01]  /*0120*/  LDC.64 R8, c[0x4][R27] ;  /* 0x010000001b087b82 */ /* 0x0000620000000a00 */
[----:B------:R-:W-:-:S03]  /*0130*/  IMAD.MOV.U32 R7, RZ, RZ, R2 ;  /* 0x000000ffff077224 */ /* 0x000fc600078e0002 */
[----:B------:R0:W-:Y:S02]  /*0140*/  STL [R1+0x8], R18 ;  /* 0x0000081201007387 */ /* 0x0001e40000100800 */
[----:B0-2---:R-:W-:-:S07]  /*0150*/  IMAD R25, R25, UR6, R0 ;  /* 0x0000000619197c24 */ /* 0x005fce000f8e0200 */
[----:B------:R-:W-:-:S07]  /*0160*/  LEPC R20, `(.L_x_22) ;  /* 0x000000001014794e */ /* 0x000fce0000000000 */
[----:B-1----:R-:W-:Y:S05]  /*0170*/  CALL.ABS.NOINC R8 ;  /* 0x0000000008007343 */ /* 0x002fea0003c00000 */
.L_x_22:
[----:B------:R0:W-:Y:S01]  /*0180*/  STL [R1], R25 ;  /* 0x0000001901007387 */ /* 0x0001e20000100800 */
[----:B------:R0:W1:Y:S01]  /*0190*/  LDC.64 R8, c[0x4][R27] ;  /* 0x010000001b087b82 */ /* 0x0000620000000a00 */
[----:B------:R-:W2:Y:S01]  /*01a0*/  LDCU.64 UR4, c[0x4][0x60] ;  /* 0x01000c00ff0477ac */ /* 0x000ea20008000a00 */
[----:B------:R-:W-:Y:S02]  /*01b0*/  IMAD.MOV.U32 R6, RZ, RZ, R26 ;  /* 0x000000ffff067224 */ /* 0x000fe400078e001a */
[----:B------:R-:W-:-:S04]  /*01c0*/  IMAD.MOV.U32 R7, RZ, RZ, R2 ;  /* 0x000000ffff077224 */ /* 0x000fc800078e0002 */
[----:B------:R-:W3:Y:S01]  /*01d0*/  LDC.64 R16, c[0x0][0x358] ;  /* 0x0000d600ff107b82 */ /* 0x000ee20000000a00 */
[----:B--2---:R-:W-:Y:S01]  /*01e0*/  MOV R4, UR4 ;  /* 0x0000000400047c02 */ /* 0x004fe20008000f00 */
[----:B0-----:R-:W-:-:S07]  /*01f0*/  IMAD.U32 R5, RZ, RZ, UR5 ;  /* 0x00000005ff057e24 */ /* 0x001fce000f8e00ff */
[----:B------:R-:W-:-:S07]  /*0200*/  LEPC R20, `(.L_x_23) ;  /* 0x000000001014794e */ /* 0x000fce0000000000 */
[----:B-1-3--:R-:W-:Y:S05]  /*0210*/  CALL.ABS.NOINC R8 ;  /* 0x0000000008007343 */ /* 0x00afea0003c00000 */
.L_x_23:
[----:B------:R-:W0:Y:S01]  /*0220*/  LDC.64 R4, c[0x0][0x380] ;  /* 0x0000e000ff047b82 */ /* 0x000e220000000a00 */
[C---:B------:R-:W-:Y:S02]  /*0230*/  R2UR UR4, R16.reuse ;  /* 0x00000000100472ca */ /* 0x040fe400000e0000 */
[C---:B------:R-:W-:Y:S02]  /*0240*/  R2UR UR5, R17.reuse ;  /* 0x00000000110572ca */ /* 0x040fe400000e0000 */
[----:B------:R-:W-:Y:S02]  /*0250*/  R2UR UR6, R16 ;  /* 0x00000000100672ca */ /* 0x000fe400000e0000 */
[----:B------:R-:W-:Y:S01]  /*0260*/  R2UR UR7, R17 ;  /* 0x00000000110772ca */ /* 0x000fe200000e0000 */
[----:B0-----:R-:W-:-:S04]  /*0270*/  IMAD.WIDE R22, R25, 0x4, R4 ;  /* 0x0000000419167825 */ /* 0x001fc800078e0204 */
[----:B------:R-:W-:-:S04]  /*0280*/  IMAD.WIDE R18, R18, 0x4, R4 ;  /* 0x0000000412127825 */ /* 0x000fc800078e0204 */
[----:B------:R-:W2:Y:S01]  /*0290*/  LDG.E R10, desc[UR4][R22.64] ;  /* 0x00000004160a7981 */ /* 0x000ea2000c1e1900 */
[----:B------:R0:W1:Y:S01]  /*02a0*/  LDC.64 R8, c[0x4][R27] ;  /* 0x010000001b087b82 */ /* 0x0000620000000a00 */
[----:B------:R-:W3:Y:S02]  /*02b0*/  LDCU.64 UR4, c[0x4][0x68] ;  /* 0x01000d00ff0477ac */ /* 0x000ee40008000a00 */
[----:B------:R-:W2:Y:S01]  /*02c0*/  LDG.E R11, desc[UR6][R18.64] ;  /* 0x00000006120b7981 */ /* 0x000ea2000c1e1900 */
[----:B------:R-:W-:Y:S02]  /*02d0*/  IMAD.MOV.U32 R6, RZ, RZ, R26 ;  /* 0x000000ffff067224 */ /* 0x000fe400078e001a */
[----:B------:R-:W-:Y:S02]  /*02e0*/  IMAD.MOV.U32 R7, RZ, RZ, R2 ;  /* 0x000000ffff077224 */ /* 0x000fe400078e0002 */
[----:B---3--:R-:W-:Y:S01]  /*02f0*/  IMAD.U32 R4, RZ, RZ, UR4 ;  /* 0x00000004ff047e24 */ /* 0x008fe2000f8e00ff */
[----:B------:R-:W-:Y:S01]  /*0300*/  MOV R5, UR5 ;  /* 0x0000000500057c02 */ /* 0x000fe20008000f00 */
[----:B-12---:R0:W-:Y:S06]  /*0310*/  STL.64 [R1], R10 ;  /* 0x0000000a01007387 */ /* 0x0061ec0000100a00 */
[----:B------:R-:W-:-:S07]  /*0320*/  LEPC R20, `(.L_x_24) ;  /* 0x000000001014794e */ /* 0x000fce0000000000 */
[----:B0-----:R-:W-:Y:S05]  /*0330*/  CALL.ABS.NOINC R8 ;  /* 0x0000000008007343 */ /* 0x001fea0003c00000 */
.L_x_24:
[C---:B------:R-:W-:Y:S02]  /*0340*/  R2UR UR4, R16.reuse ;  /* 0x00000000100472ca */ /* 0x040fe400000e0000 */
[C---:B------:R-:W-:Y:S02]  /*0350*/  R2UR UR5, R17.reuse ;  /* 0x00000000110572ca */ /* 0x040fe400000e0000 */
[----:B------:R-:W-:Y:S02]  /*0360*/  R2UR UR6, R16 ;  /* 0x00000000100672ca */ /* 0x000fe400000e0000 */
[----:B------:R-:W-:-:S09]  /*0370*/  R2UR UR7, R17 ;  /* 0x00000000110772ca */ /* 0x000fd200000e0000 */
[----:B------:R-:W2:Y:S04]  /*0380*/  LDG.E R22, desc[UR4][R22.64] ;  /* 0x0000000416167981 */ /* 0x000ea8000c1e1900 */
[----:B------:R-:W2:Y:S02]  /*0390*/  LDG.E R19, desc[UR6][R18.64] ;  /* 0x0000000612137981 */ /* 0x000ea4000c1e1900 */
[----:B--2---:R-:W-:-:S13]  /*03a0*/  ISETP.NE.AND P0, PT, R22, R19, PT ;  /* 0x000000131600720c */ /* 0x004fda0003f05270 */
[----:B------:R-:W-:Y:S05]  /*03b0*/  @P0 BRA `(.L_x_25) ;  /* 0x0000000000780947 */ /* 0x000fea0003800000 */
[----:B------:R-:W0:Y:S01]  /*03c0*/  S2R R3, SR_LANEID ;  /* 0x0000000000037919 */ /* 0x000e220000000000 */
[----:B------:R-:W-:Y:S01]  /*03d0*/  VOTEU.ANY UR4, UPT, PT ;  /* 0x0000000000047886 */ /* 0x000fe200038e0100 */
[----:B------:R-:W1:Y:S01]  /*03e0*/  LDC.64 R6, c[0x0][0x398] ;  /* 0x0000e600ff067b82 */ /* 0x000e620000000a00 */
[----:B------:R-:W0:Y:S02]  /*03f0*/  FLO.U32 R0, UR4 ;  /* 0x0000000400007d00 */ /* 0x000e2400080e0000 */
[----:B0-----:R-:W-:-:S06]  /*0400*/  ISETP.EQ.U32.AND P0, PT, R0, R3, PT ;  /* 0x000000030000720c */ /* 0x001fcc0003f02070 */
[----:B------:R-:W1:Y:S07]  /*0410*/  POPC R3, UR4 ;  /* 0x0000000400037d09 */ /* 0x000e6e0008000000 */
[----:B------:R-:W-:Y:S02]  /*0420*/  @P0 R2UR UR6, R16 ;  /* 0x00000000100602ca */ /* 0x000fe400000e0000 */
[----:B------:R-:W-:-:S13]  /*0430*/  @P0 R2UR UR7, R17 ;  /* 0x00000000110702ca */ /* 0x000fda00000e0000 */
[----:B-1----:R0:W2:Y:S01]  /*0440*/  @P0 ATOMG.E.ADD.STRONG.GPU PT, R3, desc[UR6][R6.64], R3 ;  /* 0x80000003060309a8 */ /* 0x0020a200081ef106 */
[----:B------:R1:W3:Y:S01]  /*0450*/  LDC.64 R10, c[0x4][R27] ;  /* 0x010000001b0a7b82 */ /* 0x0002e20000000a00 */
[----:B------:R-:W4:Y:S01]  /*0460*/  S2R R8, SR_LTMASK ;  /* 0x0000000000087919 */ /* 0x000f220000003900 */
[----:B0-----:R-:W-:Y:S02]  /*0470*/  IMAD.MOV.U32 R6, RZ, RZ, R26 ;  /* 0x000000ffff067224 */ /* 0x001fe400078e001a */
[----:B------:R-:W-:Y:S01]  /*0480*/  IMAD.MOV.U32 R7, RZ, RZ, R2 ;  /* 0x000000ffff077224 */ /* 0x000fe200078e0002 */
[----:B----4-:R-:W-:Y:S01]  /*0490*/  LOP3.LUT R8, R8, UR4, RZ, 0xc0, !PT ;  /* 0x0000000408087c12 */ /* 0x010fe2000f8ec0ff */
[----:B------:R-:W0:Y:S03]  /*04a0*/  LDCU.64 UR4, c[0x4][0x70] ;  /* 0x01000e00ff0477ac */ /* 0x000e260008000a00 */
[----:B------:R-:W4:Y:S01]  /*04b0*/  POPC R5, R8 ;  /* 0x0000000800057309 */ /* 0x000f220000000000 */
[----:B0-----:R-:W-:Y:S01]  /*04c0*/  IMAD.U32 R4, RZ, RZ, UR4 ;  /* 0x00000004ff047e24 */ /* 0x001fe2000f8e00ff */
[----:B--2---:R-:W4:Y:S02]  /*04d0*/  SHFL.IDX PT, R24, R3, R0, 0x1f ;  /* 0x00001f0003187589 */ /* 0x004f2400000e0000 */
[----:B----4-:R-:W-:Y:S01]  /*04e0*/  IMAD.IADD R24, R24, 0x1, R5 ;  /* 0x0000000118187824 */ /* 0x010fe200078e0205 */
[----:B------:R-:W-:-:S04]  /*04f0*/  MOV R5, UR5 ;  /* 0x0000000500057c02 */ /* 0x000fc80008000f00 */
[----:B---3--:R1:W-:Y:S03]  /*0500*/  STL.64 [R1], R24 ;  /* 0x0000001801007387 */ /* 0x0083e60000100a00 */
[----:B------:R-:W-:-:S07]  /*0510*/  LEPC R20, `(.L_x_26) ;  /* 0x000000001014794e */ /* 0x000fce0000000000 */
[----:B-1----:R-:W-:Y:S05]  /*0520*/  CALL.ABS.NOINC R10 ;  /* 0x000000000a007343 */ /* 0x002fea0003c00000 */
.L_x_26:
[----:B------:R-:W0:Y:S01]  /*0530*/  LDC.64 R2, c[0x0][0x388] ;  /* 0x0000e200ff027b82 */ /* 0x000e220000000a00 */
[----:B------:R-:W-:Y:S05]  /*0540*/  WARPSYNC.ALL ;  /* 0x0000000000007948 */ /* 0x000fea0003800000 */
[----:B------:R-:W-:Y:S02]  /*0550*/  R2UR UR4, R16 ;  /* 0x00000000100472ca */ /* 0x000fe400000e0000 */
[----:B------:R-:W-:Y:S01]  /*0560*/  R2UR UR5, R17 ;  /* 0x00000000110572ca */ /* 0x000fe200000e0000 */
[----:B0-----:R-:W-:Y:S01]  /*0570*/  IMAD.WIDE R2, R24, 0x4, R2 ;  /* 0x0000000418027825 */ /* 0x001fe200078e0202 */
[----:B------:R-:W-:Y:S11]  /*0580*/  BAR.SYNC.DEFER_BLOCKING 0x0 ;  /* 0x0000000000007b1d */ /* 0x000ff60000010000 */
[----:B------:R0:W-:Y:S02]  /*0590*/  STG.E desc[UR4][R2.64], R25 ;  /* 0x0000001902007986 */ /* 0x0001e4000c101904 */
.L_x_25:
[----:B------:R-:W-:Y:S05]  /*05a0*/  WARPSYNC.ALL ;  /* 0x0000000000007948 */ /* 0x000fea0003800000 */
[----:B------:R-:W-:Y:S06]  /*05b0*/  BAR.SYNC.DEFER_BLOCKING 0x0 ;  /* 0x0000000000007b1d */ /* 0x000fec0000010000 */
[----:B------:R-:W-:Y:S05]  /*05c0*/  EXIT ;  /* 0x000000000000794d */ /* 0x000fea0003800000 */
.L_x_27:
        /* <DEDUP_REMOVED lines=11> */
.L_x_50:


//--------------------- .text._Z20kernelEliminarBloquePiPS_iiii --------------------------
	.section	.text._Z20kernelEliminarBloquePiPS_iiii,"ax",@progbits
	.align	128
        .global         _Z20kernelEliminarBloquePiPS_iiii
        .type           _Z20kernelEliminarBloquePiPS_iiii,@function
        .size           _Z20kernelEliminarBloquePiPS_iiii,(.L_x_51 - _Z20kernelEliminarBloquePiPS_iiii)
        .other          _Z20kernelEliminarBloquePiPS_iiii,@"STO_CUDA_ENTRY STV_DEFAULT"
_Z20kernelEliminarBloquePiPS_iiii:
.text._Z20kernelEliminarBloquePiPS_iiii:
[----:B------:R-:W0:Y:S01]  /*0000*/  LDC R1, c[0x0][0x37c] ;  /* 0x0000df00ff017b82 */ /* 0x000e220000000800 */
[----:B------:R-:W1:Y:S01]  /*0010*/  S2R R3, SR_TID.X ;  /* 0x0000000000037919 */ /* 0x000e620000002100 */
[----:B------:R-:W2:Y:S06]  /*0020*/  LDCU UR6, c[0x0][0x2fc] ;  /* 0x00005f80ff0677ac */ /* 0x000eac0008000800 */
[----:B------:R-:W3:Y:S01]  /*0030*/  LDC R0, c[0x0][0x390] ;  /* 0x0000e400ff007b82 */ /* 0x000ee20000000800 */
[----:B0-----:R-:W-:Y:S01]  /*0040*/  VIADD R1, R1, 0xfffffff8 ;  /* 0xfffffff801017836 */ /* 0x001fe20000000000 */
[----:B------:R-:W0:Y:S01]  /*0050*/  LDCU.64 UR4, c[0x0][0x358] ;  /* 0x00006b00ff0477ac */ /* 0x000e220008000a00 */
[----:B------:R-:W4:Y:S05]  /*0060*/  LDCU UR36, c[0x0][0x394] ;  /* 0x00007280ff2477ac */ /* 0x000f2a0008000800 */
[----:B------:R-:W3:Y:S08]  /*0070*/  LDC.64 R16, c[0x0][0x398] ;  /* 0x0000e600ff107b82 */ /* 0x000ef00000000a00 */
[----:B------:R-:W1:Y:S08]  /*0080*/  S2UR UR7, SR_CTAID.X ;  /* 0x00000000000779c3 */ /* 0x000e700000002500 */
[----:B------:R-:W1:Y:S08]  /*0090*/  LDC R18, c[0x0][0x360] ;  /* 0x0000d800ff127b82 */ /* 0x000e700000000800 */
[----:B------:R-:W5:Y:S01]  /*00a0*/  LDC.64 R4, c[0x0][0x380] ;  /* 0x0000e000ff047b82 */ /* 0x000f620000000a00 */
[----:B---3--:R-:W-:-:S02]  /*00b0*/  IMAD R17, R16, R0, R17 ;  /* 0x0000000010117224 */ /* 0x008fc400078e0211 */
[----:B-1----:R-:W-:Y:S02]  /*00c0*/  IMAD R18, R18, UR7, R3 ;  /* 0x0000000712127c24 */ /* 0x002fe4000f8e0203 */
[----:B-----5:R-:W-:-:S04]  /*00d0*/  IMAD.WIDE R6, R17, 0x4, R4 ;  /* 0x0000000411067825 */ /* 0x020fc800078e0204 */
[----:B------:R-:W-:Y:S02]  /*00e0*/  IMAD.WIDE R4, R18, 0x4, R4 ;  /* 0x0000000412047825 */ /* 0x000fe400078e0204 */
[----:B0-----:R-:W3:Y:S04]  /*00f0*/  LDG.E R7, desc[UR4][R6.64] ;  /* 0x0000000406077981 */ /* 0x001ee8000c1e1900 */
[----:B------:R-:W3:Y:S01]  /*0100*/  LDG.E R4, desc[UR4][R4.64] ;  /* 0x0000000404047981 */ /* 0x000ee2000c1e1900 */
[----:B------:R-:W0:Y:S02]  /*0110*/  LDCU UR4, c[0x0][0x2f8] ;  /* 0x00005f00ff0477ac */ /* 0x000e240008000800 */
[----:B0-----:R-:W-:-:S05]  /*0120*/  IADD3 R16, P1, PT, R1, UR4, RZ ;  /* 0x0000000401107c10 */ /* 0x001fca000ff3e0ff */
[----:B--2---:R-:W-:Y:S01]  /*0130*/  IMAD.X R2, RZ, RZ, UR6, P1 ;  /* 0x00000006ff027e24 */ /* 0x004fe200088e06ff */
[----:B---3--:R-:W-:-:S13]  /*0140*/  ISETP.NE.AND P0, PT, R4, R7, PT ;  /* 0x000000070400720c */ /* 0x008fda0003f05270 */
[----:B----4-:R-:W-:Y:S05]  /*0150*/  @P0 BRA `(.L_x_28) ;  /* 0x0000000400740947 */ /* 0x010fea0003800000 */
[----:B------:R-:W0:Y:S01]  /*0160*/  LDC R8, c[0x0][0x394] ;  /* 0x0000e500ff087b82 */ /* 0x000e220000000800 */
[----:B------:R-:W-:Y:S01]  /*0170*/  VIADD R19, R18, 0x1 ;  /* 0x0000000112137836 */ /* 0x000fe20000000000 */
[----:B------:R-:W1:Y:S01]  /*0180*/  LDCU UR4, c[0x3][0x50] ;  /* 0x00c00a00ff0477ac */ /* 0x000e620008000800 */
[----:B------:R-:W-:-:S03]  /*0190*/  PRMT R23, RZ, 0x7610, R23 ;  /* 0x00007610ff177816 */ /* 0x000fc60000000017 */
[----:B------:R-:W-:Y:S02]  /*01a0*/  IABS R22, R19 ;  /* 0x0000001300167213 */ /* 0x000fe40000000000 */
[----:B------:R-:W1:Y:S01]  /*01b0*/  LDC R25, c[0x3][0x48] ;  /* 0x00c01200ff197b82 */ /* 0x000e620000000800 */
[----:B------:R-:W-:Y:S02]  /*01c0*/  ISETP.GE.AND P2, PT, R19, RZ, PT ;  /* 0x000000ff1300720c */ /* 0x000fe40003f46270 */
[----:B0-----:R-:W-:Y:S02]  /*01d0*/  IABS R3, R8 ;  /* 0x0000000800037213 */ /* 0x001fe40000000000 */
[----:B------:R-:W-:Y:S02]  /*01e0*/  ISETP.NE.AND P1, PT, R8, RZ, PT ;  /* 0x000000ff0800720c */ /* 0x000fe40003f25270 */
[----:B------:R-:W0:Y:S01]  /*01f0*/  I2F.RP R0, R3 ;  /* 0x0000000300007306 */ /* 0x000e220000209400 */
[----:B-1----:R-:W-:-:S07]  /*0200*/  IMAD R25, R25, UR4, RZ ;  /* 0x0000000419197c24 */ /* 0x002fce000f8e02ff */
[----:B0-----:R-:W0:Y:S02]  /*0210*/  MUFU.RCP R0, R0 ;  /* 0x0000000000007308 */ /* 0x001e240000001000 */
[----:B0-----:R-:W-:-:S06]  /*0220*/  VIADD R4, R0, 0xffffffe ;  /* 0x0ffffffe00047836 */ /* 0x001fcc0000000000 */
[----:B------:R0:W1:Y:S02]  /*0230*/  F2I.FTZ.U32.TRUNC.NTZ R5, R4 ;  /* 0x0000000400057305 */ /* 0x000064000021f000 */
[----:B0-----:R-:W-:Y:S01]  /*0240*/  IMAD.MOV.U32 R4, RZ, RZ, RZ ;  /* 0x000000ffff047224 */ /* 0x001fe200078e00ff */
[----:B-1----:R-:W-:-:S05]  /*0250*/  IADD3 R6, PT, PT, RZ, -R5, RZ ;  /* 0x80000005ff067210 */ /* 0x002fca0007ffe0ff */
[----:B------:R-:W-:-:S04]  /*0260*/  IMAD R7, R6, R3, RZ ;  /* 0x0000000306077224 */ /* 0x000fc800078e02ff */
[----:B------:R-:W-:-:S06]  /*0270*/  IMAD.HI.U32 R5, R5, R7, R4 ;  /* 0x0000000705057227 */ /* 0x000fcc00078e0004 */
[----:B------:R-:W-:-:S04]  /*0280*/  IMAD.HI.U32 R5, R5, R22, RZ ;  /* 0x0000001605057227 */ /* 0x000fc800078e00ff */
[----:B------:R-:W-:-:S04]  /*0290*/  IMAD.MOV R5, RZ, RZ, -R5 ;  /* 0x000000ffff057224 */ /* 0x000fc800078e0a05 */
[----:B------:R-:W-:-:S05]  /*02a0*/  IMAD R22, R3, R5, R22 ;  /* 0x0000000503167224 */ /* 0x000fca00078e0216 */
[----:B------:R-:W-:-:S13]  /*02b0*/  ISETP.GT.U32.AND P0, PT, R3, R22, PT ;  /* 0x000000160300720c */ /* 0x000fda0003f04070 */
[----:B------:R-:W-:-:S04]  /*02c0*/  @!P0 IADD3 R22, PT, PT, R22, -R3, RZ ;  /* 0x8000000316168210 */ /* 0x000fc80007ffe0ff */
[----:B------:R-:W-:-:S13]  /*02d0*/  ISETP.GT.U32.AND P0, PT, R3, R22, PT ;  /* 0x000000160300720c */ /* 0x000fda0003f04070 */
[----:B------:R-:W-:Y:S01]  /*02e0*/  @!P0 IMAD.IADD R22, R22, 0x1, -R3 ;  /* 0x0000000116168824 */ /* 0x000fe200078e0a03 */
[----:B------:R-:W-:-:S03]  /*02f0*/  PLOP3.LUT P0, PT, PT, PT, PT, 0x80, 0x8 ;  /* 0x000000000008781c */ /* 0x000fc60003f0f070 */
[----:B------:R-:W-:Y:S01]  /*0300*/  @!P2 IMAD.MOV R22, RZ, RZ, -R22 ;  /* 0x000000ffff16a224 */ /* 0x000fe200078e0a16 */
[----:B------:R-:W-:-:S05]  /*0310*/  @!P1 LOP3.LUT R22, RZ, R8, RZ, 0x33, !PT ;  /* 0x00000008ff169212 */ /* 0x000fca00078e33ff */
[----:B------:R-:W-:-:S07]  /*0320*/  IMAD.MOV.U32 R0, RZ, RZ, R22 ;  /* 0x000000ffff007224 */ /* 0x000fce00078e0016 */
.L_x_34:
[----:B------:R-:W-:Y:S01]  /*0330*/  ISETP.GT.AND P1, PT, R22, RZ, PT ;  /* 0x000000ff1600720c */ /* 0x000fe20003f24270 */
[----:B------:R-:W-:Y:S05]  /*0340*/  YIELD ;  /* 0x0000000000007946 */ /* 0x000fea0003800000 */
[----:B------:R-:W-:Y:S07]  /*0350*/  BSSY.RECONVERGENT B0, `(.L_x_29) ;  /* 0x0000008000007945 */ /* 0x000fee0003800200 */
[----:B------:R-:W-:Y:S05]  /*0360*/  @P1 BRA `(.L_x_30) ;  /* 0x0000000000181947 */ /* 0x000fea0003800000 */
[----:B------:R-:W-:-:S13]  /*0370*/  ISETP.GE.AND P1, PT, R0, UR36, PT ;  /* 0x0000002400007c0c */ /* 0x000fda000bf26270 */
[----:B------:R-:W-:Y:S05]  /*0380*/  @P1 EXIT ;  /* 0x000000000000194d */ /* 0x000fea0003800000 */
[----:B------:R-:W-:-:S04]  /*0390*/  LOP3.LUT P1, RZ, R23, 0xff, RZ, 0xc0, !PT ;  /* 0x000000ff17ff7812 */ /* 0x000fc8000782c0ff */
[----:B------:R-:W-:-:S04]  /*03a0*/  ISETP.LT.AND P1, PT, R18, R25, !P1 ;  /* 0x000000191200720c */ /* 0x000fc80004f21270 */
[----:B------:R-:W-:-:S13]  /*03b0*/  PLOP3.LUT P0, PT, P0, P1, PT, 0x80, 0x8 ;  /* 0x000000000008781c */ /* 0x000fda0000703070 */
[----:B------:R-:W-:Y:S05]  /*03c0*/  @!P0 EXIT ;  /* 0x000000000000894d */ /* 0x000fea0003800000 */
.L_x_30:
[----:B------:R-:W-:Y:S05]  /*03d0*/  BSYNC.RECONVERGENT B0 ;  /* 0x0000000000007941 */ /* 0x000fea0003800200 */
.L_x_29:
[----:B------:R-:W-:Y:S01]  /*03e0*/  MOV R8, 0x0 ;  /* 0x0000000000087802 */ /* 0x000fe20000000f00 */
[----:B------:R0:W-:Y:S01]  /*03f0*/  STL [R1], R18 ;  /* 0x0000001201007387 */ /* 0x0001e20000100800 */
[----:B------:R-:W1:Y:S01]  /*0400*/  LDCU.64 UR4, c[0x4][0x48] ;  /* 0x01000900ff0477ac */ /* 0x000e620008000a00 */
[----:B------:R-:W-:Y:S01]  /*0410*/  ISETP.NE.AND P0, PT, R18, R17, PT ;  /* 0x000000111200720c */ /* 0x000fe20003f05270 */
[----:B------:R-:W-:Y:S02]  /*0420*/  IMAD.MOV.U32 R6, RZ, RZ, R16 ;  /* 0x000000ffff067224 */ /* 0x000fe400078e0010 */
[----:B------:R-:W2:Y:S01]  /*0430*/  LDC.64 R8, c[0x4][R8] ;  /* 0x0100000008087b82 */ /* 0x000ea20000000a00 */
[----:B------:R-:W-:Y:S01]  /*0440*/  P2R R0, PR, RZ, 0x1 ;  /* 0x00000001ff007803 */ /* 0x000fe20000000000 */
[----:B------:R-:W-:Y:S01]  /*0450*/  IMAD.MOV.U32 R7, RZ, RZ, R2 ;  /* 0x000000ffff077224 */ /* 0x000fe200078e0002 */
[----:B-1----:R-:W-:Y:S01]  /*0460*/  MOV R4, UR4 ;  /* 0x0000000400047c02 */ /* 0x002fe20008000f00 */
[----:B0-----:R-:W-:-:S07]  /*0470*/  IMAD.U32 R5, RZ, RZ, UR5 ;  /* 0x00000005ff057e24 */ /* 0x001fce000f8e00ff */
[----:B------:R-:W-:-:S07]  /*0480*/  LEPC R20, `(.L_x_31) ;  /* 0x000000001014794e */ /* 0x000fce0000000000 */
[----:B--2---:R-:W-:Y:S05]  /*0490*/  CALL.ABS.NOINC R8 ;  /* 0x0000000008007343 */ /* 0x004fea0003c00000 */
.L_x_31:
[----:B------:R-:W-:Y:S01]  /*04a0*/  ISETP.NE.AND P6, PT, R18, R17, PT ;  /* 0x000000111200720c */ /* 0x000fe20003fc5270 */
[----:B------:R-:W-:-:S12]  /*04b0*/  BSSY.RECONVERGENT B0, `(.L_x_32) ;  /* 0x0000007000007945 */ /* 0x000fd80003800200 */
[----:B------:R-:W-:Y:S05]  /*04c0*/  @P6 BRA `(.L_x_33) ;  /* 0x0000000000146947 */ /* 0x000fea0003800000 */
[----:B------:R-:W0:Y:S01]  /*04d0*/  S2UR UR5, SR_CgaCtaId ;  /* 0x00000000000579c3 */ /* 0x000e220000008800 */
[----:B------:R-:W-:Y:S01]  /*04e0*/  UMOV UR4, 0x400 ;  /* 0x0000040000047882 */ /* 0x000fe20000000000 */
[----:B------:R-:W-:Y:S01]  /*04f0*/  HFMA2 R23, -RZ, RZ, 0, 5.9604644775390625e-08 ;  /* 0x00000001ff177431 */ /* 0x000fe200000001ff */
[----:B0-----:R-:W-:-:S09]  /*0500*/  ULEA UR4, UR5, UR4, 0x18 ;  /* 0x0000000405047291 */ /* 0x001fd2000f8ec0ff */
[----:B------:R-:W-:Y:S03]  /*0510*/  ATOMS.POPC.INC.32 RZ, [UR4] ;  /* 0x00000000ffff7f8c */ /* 0x000fe6000d800004 */
.L_x_33:
[----:B------:R-:W-:Y:S05]  /*0520*/  BSYNC.RECONVERGENT B0 ;  /* 0x0000000000007941 */ /* 0x000fea0003800200 */
.L_x_32:
[----:B------:R-:W0:Y:S01]  /*0530*/  LDC R6, c[0x0][0x394] ;  /* 0x0000e500ff067b82 */ /* 0x000e220000000800 */
[----:B------:R-:W-:Y:S01]  /*0540*/  IABS R8, R19 ;  /* 0x0000001300087213 */ /* 0x000fe20000000000 */
[----:B------:R-:W-:Y:S05]  /*0550*/  WARPSYNC.ALL ;  /* 0x0000000000007948 */ /* 0x000fea0003800000 */
[----:B0-----:R-:W-:Y:S01]  /*0560*/  IABS R0, R6 ;  /* 0x0000000600007213 */ /* 0x001fe20000000000 */
[----:B------:R-:W-:Y:S01]  /*0570*/  BAR.SYNC.DEFER_BLOCKING 0x0 ;  /* 0x0000000000007b1d */ /* 0x000fe20000010000 */
[----:B------:R-:W-:-:S05]  /*0580*/  ISETP.NE.AND P2, PT, R6, RZ, PT ;  /* 0x000000ff0600720c */ /* 0x000fca0003f45270 */
[----:B------:R-:W0:Y:S08]  /*0590*/  I2F.RP R3, R0 ;  /* 0x0000000000037306 */ /* 0x000e300000209400 */
[----:B0-----:R-:W0:Y:S02]  /*05a0*/  MUFU.RCP R3, R3 ;  /* 0x0000000300037308 */ /* 0x001e240000001000 */
[----:B0-----:R-:W-:-:S06]  /*05b0*/  VIADD R4, R3, 0xffffffe ;  /* 0x0ffffffe03047836 */ /* 0x001fcc0000000000 */
[----:B------:R0:W1:Y:S02]  /*05c0*/  F2I.FTZ.U32.TRUNC.NTZ R5, R4 ;  /* 0x0000000400057305 */ /* 0x000064000021f000 */
[----:B0-----:R-:W-:Y:S02]  /*05d0*/  IMAD.MOV.U32 R4, RZ, RZ, RZ ;  /* 0x000000ffff047224 */ /* 0x001fe400078e00ff */
[----:B-1----:R-:W-:-:S04]  /*05e0*/  IMAD.MOV R7, RZ, RZ, -R5 ;  /* 0x000000ffff077224 */ /* 0x002fc800078e0a05 */
[----:B------:R-:W-:-:S04]  /*05f0*/  IMAD R7, R7, R0, RZ ;  /* 0x0000000007077224 */ /* 0x000fc800078e02ff */
[----:B------:R-:W-:Y:S01]  /*0600*/  IMAD.HI.U32 R7, R5, R7, R4 ;  /* 0x0000000705077227 */ /* 0x000fe200078e0004 */
[----:B------:R-:W-:-:S05]  /*0610*/  MOV R5, R8 ;  /* 0x0000000800057202 */ /* 0x000fca0000000f00 */
[----:B------:R-:W-:-:S04]  /*0620*/  IMAD.HI.U32 R7, R7, R5, RZ ;  /* 0x0000000507077227 */ /* 0x000fc800078e00ff */
[----:B------:R-:W-:-:S04]  /*0630*/  IMAD.MOV R3, RZ, RZ, -R7 ;  /* 0x000000ffff037224 */ /* 0x000fc800078e0a07 */
[----:B------:R-:W-:-:S05]  /*0640*/  IMAD R3, R0, R3, R5 ;  /* 0x0000000300037224 */ /* 0x000fca00078e0205 */
[----:B------:R-:W-:-:S13]  /*0650*/  ISETP.GT.U32.AND P1, PT, R0, R3, PT ;  /* 0x000000030000720c */ /* 0x000fda0003f24070 */
[----:B------:R-:W-:Y:S02]  /*0660*/  @!P1 IMAD.IADD R3, R3, 0x1, -R0 ;  /* 0x0000000103039824 */ /* 0x000fe400078e0a00 */
[----:B------:R-:W-:-:S03]  /*0670*/  @!P1 VIADD R7, R7, 0x1 ;  /* 0x0000000107079836 */ /* 0x000fc60000000000 */
[----:B------:R-:W-:Y:S02]  /*0680*/  ISETP.GE.U32.AND P0, PT, R3, R0, PT ;  /* 0x000000000300720c */ /* 0x000fe40003f06070 */
[----:B------:R-:W-:-:S04]  /*0690*/  LOP3.LUT R0, R19, R6, RZ, 0x3c, !PT ;  /* 0x0000000613007212 */ /* 0x000fc800078e3cff */
[----:B------:R-:W-:-:S07]  /*06a0*/  ISETP.GE.AND P1, PT, R0, RZ, PT ;  /* 0x000000ff0000720c */ /* 0x000fce0003f26270 */
[----:B------:R-:W-:Y:S02]  /*06b0*/  @P0 IADD3 R7, PT, PT, R7, 0x1, RZ ;  /* 0x0000000107070810 */ /* 0x000fe40007ffe0ff */
[----:B------:R-:W-:-:S03]  /*06c0*/  PLOP3.LUT P0, PT, PT, PT, PT, 0x8, 0x80 ;  /* 0x000000000080781c */ /* 0x000fc60003f0e170 */
[----:B------:R-:W-:-:S04]  /*06d0*/  IMAD.MOV.U32 R0, RZ, RZ, R7 ;  /* 0x000000ffff007224 */ /* 0x000fc800078e0007 */
[----:B------:R-:W-:Y:S01]  /*06e0*/  @!P1 IMAD.MOV R0, RZ, RZ, -R0 ;  /* 0x000000ffff009224 */ /* 0x000fe200078e0a00 */
[----:B------:R-:W-:-:S04]  /*06f0*/  @!P2 LOP3.LUT R0, RZ, R6, RZ, 0x33, !PT ;  /* 0x00000006ff00a212 */ /* 0x000fc800078e33ff */
[----:B------:R-:W-:-:S05]  /*0700*/  IADD3 R0, PT, PT, -R0, RZ, RZ ;  /* 0x000000ff00007210 */ /* 0x000fca0007ffe1ff */
[----:B------:R-:W-:Y:S01]  /*0710*/  IMAD R0, R6, R0, R19 ;  /* 0x0000000006007224 */ /* 0x000fe200078e0213 */
[----:B------:R-:W-:Y:S06]  /*0720*/  BRA `(.L_x_34) ;  /* 0xfffffffc00007947 */ /* 0x000fec000383ffff */
.L_x_28:
[----:B------:R-:W-:Y:S01]  /*0730*/  MOV R0, 0x0 ;  /* 0x0000000000007802 */ /* 0x000fe20000000f00 */
[----:B------:R0:W-:Y:S01]  /*0740*/  STL [R1], R18 ;  /* 0x0000001201007387 */ /* 0x0001e20000100800 */
[----:B------:R-:W1:Y:S01]  /*0750*/  LDCU.64 UR4, c[0x4][0x50] ;  /* 0x01000a00ff0477ac */ /* 0x000e620008000a00 */
[----:B------:R-:W-:Y:S01]  /*0760*/  MOV R6, R16 ;  /* 0x0000001000067202 */ /* 0x000fe20000000f00 */
[----:B------:R0:W2:Y:S01]  /*0770*/  LDC.64 R8, c[0x4][R0] ;  /* 0x0100000000087b82 */ /* 0x0000a20000000a00 */
[----:B------:R-:W-:Y:S02]  /*0780*/  IMAD.MOV.U32 R7, RZ, RZ, R2 ;  /* 0x000000ffff077224 */ /* 0x000fe400078e0002 */
[----:B-1----:R-:W-:Y:S02]  /*0790*/  IMAD.U32 R4, RZ, RZ, UR4 ;  /* 0x00000004ff047e24 */ /* 0x002fe4000f8e00ff */
[----:B0-----:R-:W-:-:S07]  /*07a0*/  IMAD.U32 R5, RZ, RZ, UR5 ;  /* 0x00000005ff057e24 */ /* 0x001fce000f8e00ff */
[----:B------:R-:W-:-:S07]  /*07b0*/  LEPC R20, `(.L_x_35) ;  /* 0x000000001014794e */ /* 0x000fce0000000000 */
[----:B--2---:R-:W-:Y:S05]  /*07c0*/  CALL.ABS.NOINC R8 ;  /* 0x0000000008007343 */ /* 0x004fea0003c00000 */
.L_x_35:
[----:B------:R-:W-:Y:S05]  /*07d0*/  EXIT ;  /* 0x000000000000794d */ /* 0x000fea0003800000 */
.L_x_36:
        /* <DEDUP_REMOVED lines=10> */
.L_x_51:


//--------------------- .text._Z20kernelGenerarTableroPiii --------------------------
	.section	.text._Z20kernelGenerarTableroPiii,"ax",@progbits
	.align	128
        .global         _Z20kernelGenerarTableroPiii
        .type           _Z20kernelGenerarTableroPiii,@function
        .size           _Z20kernelGenerarTableroPiii,(.L_x_52 - _Z20kernelGenerarTableroPiii)
        .other          _Z20kernelGenerarTableroPiii,@"STO_CUDA_ENTRY STV_DEFAULT"
_Z20kernelGenerarTableroPiii:
.text._Z20kernelGenerarTableroPiii:
[----:B------:R-:W0:Y:S08]  /*0000*/  LDC R1, c[0x0][0x37c] ;  /* 0x0000df00ff017b82 */ /* 0x000e300000000800 */
[----:B------:R-:W1:Y:S01]  /*0010*/  LDC R0, c[0x0][0x388] ;  /* 0x0000e200ff007b82 */ /* 0x000e620000000800 */
[----:B------:R-:W2:Y:S01]  /*0020*/  S2R R11, SR_TID.X ;  /* 0x00000000000b7919 */ /* 0x000ea20000002100 */
[----:B------:R-:W-:Y:S01]  /*0030*/  IMAD.MOV.U32 R9, RZ, RZ, -0x266e14b1 ;  /* 0xd991eb4fff097424 */ /* 0x000fe200078e00ff */
[----:B------:R-:W3:Y:S01]  /*0040*/  LDCU.64 UR6, c[0x0][0x358] ;  /* 0x00006b00ff0677ac */ /* 0x000ee20008000a00 */
[----:B0-----:R-:W-:Y:S01]  /*0050*/  VIADD R1, R1, 0xffffffd0 ;  /* 0xffffffd001017836 */ /* 0x001fe20000000000 */
[----:B------:R-:W-:Y:S03]  /*0060*/  BSSY.RECONVERGENT B0, `(.L_x_37) ;  /* 0x000025f000007945 */ /* 0x000fe60003800200 */
[----:B------:R-:W2:Y:S08]  /*0070*/  S2UR UR4, SR_CTAID.X ;  /* 0x00000000000479c3 */ /* 0x000eb00000002500 */
[----:B------:R-:W2:Y:S01]  /*0080*/  LDC R8, c[0x0][0x360] ;  /* 0x0000d800ff087b82 */ /* 0x000ea20000000800 */
[----:B-1----:R-:W-:-:S02]  /*0090*/  ISETP.GT.AND P0, PT, R0, -0x1, PT ;  /* 0xffffffff0000780c */ /* 0x002fc40003f04270 */
[----:B------:R-:W-:Y:S02]  /*00a0*/  LOP3.LUT R0, R0, 0xaad26b49, RZ, 0x3c, !PT ;  /* 0xaad26b4900007812 */ /* 0x000fe400078e3cff */
[----:B------:R-:W-:-:S03]  /*00b0*/  SEL R9, R9, 0x8bf16996, P0 ;  /* 0x8bf1699609097807 */ /* 0x000fc60000000000 */
[----:B------:R-:W-:Y:S01]  /*00c0*/  IMAD R0, R0, 0x4182bed5, RZ ;  /* 0x4182bed500007824 */ /* 0x000fe200078e02ff */
[C---:B------:R-:W-:Y:S01]  /*00d0*/  LOP3.LUT R4, R9.reuse, 0x5491333, RZ, 0x3c, !PT ;  /* 0x0549133309047812 */ /* 0x040fe200078e3cff */
[C---:B------:R-:W-:Y:S02]  /*00e0*/  VIADD R7, R9.reuse, 0x1f123bb5 ;  /* 0x1f123bb509077836 */ /* 0x040fe40000000000 */
[C---:B------:R-:W-:Y:S01]  /*00f0*/  VIADD R5, R0.reuse, 0x583f19 ;  /* 0x00583f1900057836 */ /* 0x040fe20000000000 */
[C---:B------:R-:W-:Y:S01]  /*0100*/  LOP3.LUT R6, R0.reuse, 0x159a55e5, RZ, 0x3c, !PT ;  /* 0x159a55e500067812 */ /* 0x040fe200078e3cff */
[----:B------:R-:W-:Y:S01]  /*0110*/  VIADD R3, R0, 0x75bcd15 ;  /* 0x075bcd1500037836 */ /* 0x000fe20000000000 */
[----:B------:R-:W-:Y:S02]  /*0120*/  IADD3 R2, PT, PT, R9, 0x64f0c9, R0 ;  /* 0x0064f0c909027810 */ /* 0x000fe40007ffe000 */
[----:B------:R0:W-:Y:S01]  /*0130*/  STL.64 [R1+0x10], R4 ;  /* 0x0000100401007387 */ /* 0x0001e20000100a00 */
[----:B--2---:R-:W-:-:S03]  /*0140*/  IMAD R0, R8, UR4, R11 ;  /* 0x0000000408007c24 */ /* 0x004fc6000f8e020b */
[----:B------:R0:W-:Y:S02]  /*0150*/  STL.64 [R1+0x8], R6 ;  /* 0x0000080601007387 */ /* 0x0001e40000100a00 */
[----:B------:R-:W-:Y:S02]  /*0160*/  ISETP.NE.AND P0, PT, R0, RZ, PT ;  /* 0x000000ff0000720c */ /* 0x000fe40003f05270 */
[----:B------:R0:W-:Y:S01]  /*0170*/  STL.64 [R1], R2 ;  /* 0x0000000201007387 */ /* 0x0001e20000100a00 */
[----:B------:R-:W-:-:S10]  /*0180*/  SHF.R.S32.HI R8, RZ, 0x1f, R0 ;  /* 0x0000001fff087819 */ /* 0x000fd40000011400 */
[----:B---3--:R-:W-:Y:S05]  /*0190*/  @!P0 BRA `(.L_x_38) ;  /* 0x00000024002c8947 */ /* 0x008fea0003800000 */
[----:B------:R-:W-:Y:S02]  /*01a0*/  IMAD.MOV.U32 R13, RZ, RZ, R8 ;  /* 0x000000ffff0d7224 */ /* 0x000fe400078e0008 */
[----:B------:R-:W-:Y:S02]  /*01b0*/  IMAD.MOV.U32 R11, RZ, RZ, RZ ;  /* 0x000000ffff0b7224 */ /* 0x000fe400078e00ff */
[----:B------:R-:W-:-:S07]  /*01c0*/  IMAD.MOV.U32 R10, RZ, RZ, R0 ;  /* 0x000000ffff0a7224 */ /* 0x000fce00078e0000 */
.L_x_47:
[----:B0-----:R-:W-:Y:S01]  /*01d0*/  LOP3.LUT R2, R10, 0x3, RZ, 0xc0, !PT ;  /* 0x000000030a027812 */ /* 0x001fe200078ec0ff */
[----:B------:R-:W-:Y:S03]  /*01e0*/  BSSY.RECONVERGENT B1, `(.L_x_39) ;  /* 0x0000240000017945 */ /* 0x000fe60003800200 */
[----:B------:R-:W-:-:S04]  /*01f0*/  ISETP.NE.U32.AND P0, PT, R2, RZ, PT ;  /* 0x000000ff0200720c */ /* 0x000fc80003f05070 */
[----:B------:R-:W-:-:S13]  /*0200*/  ISETP.NE.AND.EX P0, PT, RZ, RZ, PT, P0 ;  /* 0x000000ffff00720c */ /* 0x000fda0003f05300 */
[----:B------:R-:W-:Y:S05]  /*0210*/  @!P0 BRA `(.L_x_40) ;  /* 0x0000002000f08947 */ /* 0x000fea0003800000 */
[----:B------:R-:W0:Y:S01]  /*0220*/  LDC.64 R8, c[0x4][0x8] ;  /* 0x01000200ff087b82 */ /* 0x000e220000000a00 */
[----:B------:R-:W-:Y:S02]  /*0230*/  CS2R R2, SRZ ;  /* 0x0000000000027805 */ /* 0x000fe4000001ff00 */
[----:B------:R-:W-:Y:S02]  /*0240*/  CS2R R4, SRZ ;  /* 0x0000000000047805 */ /* 0x000fe4000001ff00 */
[----:B------:R-:W-:Y:S01]  /*0250*/  CS2R R6, SRZ ;  /* 0x0000000000067805 */ /* 0x000fe2000001ff00 */
[----:B0-----:R-:W-:-:S07]  /*0260*/  IMAD.WIDE.U32 R8, R11, 0xc80, R8 ;  /* 0x00000c800b087825 */ /* 0x001fce00078e0008 */
.L_x_42:
[----:B------:R-:W-:-:S06]  /*0270*/  IMAD R12, R2, 0x4, R1 ;  /* 0x00000004020c7824 */ /* 0x000fcc00078e0201 */
[----:B------:R-:W5:Y:S01]  /*0280*/  LDL R12, [R12+0x4] ;  /* 0x000004000c0c7983 */ /* 0x000f620000100800 */
[----:B------:R-:W-:-:S05]  /*0290*/  UMOV UR4, URZ ;  /* 0x000000ff00047c82 */ /* 0x000fca0008000000 */
.L_x_41:
[----:B-----5:R-:W-:Y:S01]  /*02a0*/  SHF.R.U32.HI R22, RZ, UR4, R12 ;  /* 0x00000004ff167c19 */ /* 0x020fe2000801160c */
[----:B------:R-:W-:-:S03]  /*02b0*/  IMAD.SHL.U32 R14, R2, 0x20, RZ ;  /* 0x00000020020e7824 */ /* 0x000fc600078e00ff */
[----:B------:R-:W-:Y:S01]  /*02c0*/  LOP3.LUT R15, R22, 0x1, RZ, 0xc0, !PT ;  /* 0x00000001160f7812 */ /* 0x000fe200078ec0ff */
[----:B------:R-:W-:-:S03]  /*02d0*/  VIADD R14, R14, UR4 ;  /* 0x000000040e0e7c36 */ /* 0x000fc60008000000 */
[----:B------:R-:W-:Y:S01]  /*02e0*/  ISETP.NE.U32.AND P0, PT, R15, 0x1, PT ;  /* 0x000000010f00780c */ /* 0x000fe20003f05070 */
[----:B------:R-:W-:-:S03]  /*02f0*/  IMAD R15, R14, 0x5, RZ ;  /* 0x000000050e0f7824 */ /* 0x000fc600078e02ff */
[----:B------:R-:W-:Y:S01]  /*0300*/  R2P PR, R22, 0x7e ;  /* 0x0000007e16007804 */ /* 0x000fe20000000000 */
[----:B------:R-:W-:-:S08]  /*0310*/  IMAD.WIDE.U32 R14, R15, 0x4, R8 ;  /* 0x000000040f0e7825 */ /* 0x000fd000078e0008 */
[----:B------:R-:W2:Y:S04]  /*0320*/  @!P0 LDG.E R16, desc[UR6][R14.64+0x10] ;  /* 0x000010060e108981 */ /* 0x000ea8000c1e1900 */
[----:B------:R-:W3:Y:S04]  /*0330*/  @P1 LDG.E R18, desc[UR6][R14.64+0x24] ;  /* 0x000024060e121981 */ /* 0x000ee8000c1e1900 */
[----:B------:R-:W4:Y:S04]  /*0340*/  @P2 LDG.E R20, desc[UR6][R14.64+0x38] ;  /* 0x000038060e142981 */ /* 0x000f28000c1e1900 */
[----:B------:R-:W4:Y:S04]  /*0350*/  @P3 LDG.E R24, desc[UR6][R14.64+0x4c] ;  /* 0x00004c060e183981 */ /* 0x000f28000c1e1900 */
[----:B------:R-:W4:Y:S04]  /*0360*/  @P4 LDG.E R26, desc[UR6][R14.64+0x60] ;  /* 0x000060060e1a4981 */ /* 0x000f28000c1e1900 */
[----:B------:R-:W4:Y:S04]  /*0370*/  @!P0 LDG.E R17, desc[UR6][R14.64+0x4] ;  /* 0x000004060e118981 */ /* 0x000f28000c1e1900 */
[----:B------:R-:W4:Y:S04]  /*0380*/  @!P0 LDG.E R19, desc[UR6][R14.64+0xc] ;  /* 0x00000c060e138981 */ /* 0x000f28000c1e1900 */
[----:B------:R-:W4:Y:S04]  /*0390*/  @P1 LDG.E R21, desc[UR6][R14.64+0x18] ;  /* 0x000018060e151981 */ /* 0x000f28000c1e1900 */
[----:B------:R-:W4:Y:S04]  /*03a0*/  @P3 LDG.E R23, desc[UR6][R14.64+0x40] ;  /* 0x000040060e173981 */ /* 0x000f28000c1e1900 */
[----:B------:R-:W4:Y:S04]  /*03b0*/  @P5 LDG.E R25, desc[UR6][R14.64+0x70] ;  /* 0x000070060e195981 */ /* 0x000f28000c1e1900 */
[----:B------:R-:W4:Y:S01]  /*03c0*/  @P6 LDG.E R28, desc[UR6][R14.64+0x88] ;  /* 0x000088060e1c6981 */ /* 0x000f22000c1e1900 */
[----:B--2---:R-:W-:-:S03]  /*03d0*/  @!P0 LOP3.LUT R5, R5, R16, RZ, 0x3c, !PT ;  /* 0x0000001005058212 */ /* 0x004fc600078e3cff */
[----:B------:R-:W2:Y:S01]  /*03e0*/  @!P0 LDG.E R16, desc[UR6][R14.64] ;  /* 0x000000060e108981 */ /* 0x000ea2000c1e1900 */
[----:B---3--:R-:W-:-:S03]  /*03f0*/  @P1 LOP3.LUT R5, R5, R18, RZ, 0x3c, !PT ;  /* 0x0000001205051212 */ /* 0x008fc600078e3cff */
[----:B------:R-:W3:Y:S01]  /*0400*/  @!P0 LDG.E R18, desc[UR6][R14.64+0x8] ;  /* 0x000008060e128981 */ /* 0x000ee2000c1e1900 */
[----:B----4-:R-:W-:-:S03]  /*0410*/  @P2 LOP3.LUT R5, R5, R20, RZ, 0x3c, !PT ;  /* 0x0000001405052212 */ /* 0x010fc600078e3cff */
[----:B------:R-:W4:Y:S01]  /*0420*/  @P1 LDG.E R20, desc[UR6][R14.64+0x14] ;  /* 0x000014060e141981 */ /* 0x000f22000c1e1900 */
[----:B------:R-:W-:-:S03]  /*0430*/  @P3 LOP3.LUT R5, R5, R24, RZ, 0x3c, !PT ;  /* 0x0000001805053212 */ /* 0x000fc600078e3cff */
[----:B------:R-:W4:Y:S01]  /*0440*/  @P5 LDG.E R24, desc[UR6][R14.64+0x74] ;  /* 0x000074060e185981 */ /* 0x000f22000c1e1900 */
[----:B------:R-:W-:-:S03]  /*0450*/  @P4 LOP3.LUT R5, R5, R26, RZ, 0x3c, !PT ;  /* 0x0000001a05054212 */ /* 0x000fc600078e3cff */
[----:B------:R-:W4:Y:S01]  /*0460*/  @P3 LDG.E R26, desc[UR6][R14.64+0x44] ;  /* 0x000044060e1a3981 */ /* 0x000f22000c1e1900 */
[----:B------:R-:W-:-:S03]  /*0470*/  @!P0 LOP3.LUT R6, R6, R17, RZ, 0x3c, !PT ;  /* 0x0000001106068212 */ /* 0x000fc600078e3cff */
[----:B------:R-:W4:Y:S01]  /*0480*/  @P1 LDG.E R17, desc[UR6][R14.64+0x20] ;  /* 0x000020060e111981 */ /* 0x000f22000c1e1900 */
[----:B------:R-:W-:-:S03]  /*0490*/  @!P0 LOP3.LUT R4, R4, R19, RZ, 0x3c, !PT ;  /* 0x0000001304048212 */ /* 0x000fc600078e3cff */
[----:B------:R-:W4:Y:S01]  /*04a0*/  @P2 LDG.E R19, desc[UR6][R14.64+0x2c] ;  /* 0x00002c060e132981 */ /* 0x000f22000c1e1900 */
[----:B------:R-:W-:-:S03]  /*04b0*/  @P1 LOP3.LUT R6, R6, R21, RZ, 0x3c, !PT ;  /* 0x0000001506061212 */ /* 0x000fc600078e3cff */
[----:B------:R-:W4:Y:S01]  /*04c0*/  @P2 LDG.E R21, desc[UR6][R14.64+0x34] ;  /* 0x000034060e152981 */ /* 0x000f22000c1e1900 */
[----:B--2---:R-:W-:-:S03]  /*04d0*/  @!P0 LOP3.LUT R3, R3, R16, RZ, 0x3c, !PT ;  /* 0x0000001003038212 */ /* 0x004fc600078e3cff */
[----:B------:R-:W2:Y:S01]  /*04e0*/  @P1 LDG.E R16, desc[UR6][R14.64+0x1c] ;  /* 0x00001c060e101981 */ /* 0x000ea2000c1e1900 */
[----:B---3--:R-:W-:-:S03]  /*04f0*/  @!P0 LOP3.LUT R7, R7, R18, RZ, 0x3c, !PT ;  /* 0x0000001207078212 */ /* 0x008fc600078e3cff */
[----:B------:R-:W3:Y:S01]  /*0500*/  @P2 LDG.E R18, desc[UR6][R14.64+0x28] ;  /* 0x000028060e122981 */ /* 0x000ee2000c1e1900 */
[----:B----4-:R-:W-:-:S03]  /*0510*/  @P1 LOP3.LUT R3, R3, R20, RZ, 0x3c, !PT ;  /* 0x0000001403031212 */ /* 0x010fc600078e3cff */
[----:B------:R-:W4:Y:S01]  /*0520*/  @P2 LDG.E R20, desc[UR6][R14.64+0x30] ;  /* 0x000030060e142981 */ /* 0x000f22000c1e1900 */
[----:B------:R-:W-:-:S03]  /*0530*/  @P5 LOP3.LUT R5, R5, R24, RZ, 0x3c, !PT ;  /* 0x0000001805055212 */ /* 0x000fc600078e3cff */
[----:B------:R-:W4:Y:S01]  /*0540*/  @P3 LDG.E R24, desc[UR6][R14.64+0x3c] ;  /* 0x00003c060e183981 */ /* 0x000f22000c1e1900 */
[----:B------:R-:W-:-:S03]  /*0550*/  @P1 LOP3.LUT R4, R4, R17, RZ, 0x3c, !PT ;  /* 0x0000001104041212 */ /* 0x000fc600078e3cff */
[----:B------:R-:W4:Y:S01]  /*0560*/  @P3 LDG.E R17, desc[UR6][R14.64+0x48] ;  /* 0x000048060e113981 */ /* 0x000f22000c1e1900 */
[----:B------:R-:W-:-:S03]  /*0570*/  @P2 LOP3.LUT R6, R6, R19, RZ, 0x3c, !PT ;  /* 0x0000001306062212 */ /* 0x000fc600078e3cff */
[----:B------:R-:W4:Y:S01]  /*0580*/  @P4 LDG.E R19, desc[UR6][R14.64+0x54] ;  /* 0x000054060e134981 */ /* 0x000f22000c1e1900 */
[----:B------:R-:W-:Y:S02]  /*0590*/  @P2 LOP3.LUT R4, R4, R21, RZ, 0x3c, !PT ;  /* 0x0000001504042212 */ /* 0x000fe400078e3cff */
[----:B------:R-:W-:Y:S01]  /*05a0*/  @P3 LOP3.LUT R6, R6, R23, RZ, 0x3c, !PT ;  /* 0x0000001706063212 */ /* 0x000fe200078e3cff */
[----:B------:R-:W4:Y:S04]  /*05b0*/  @P4 LDG.E R21, desc[UR6][R14.64+0x5c] ;  /* 0x00005c060e154981 */ /* 0x000f28000c1e1900 */
[----:B------:R-:W4:Y:S01]  /*05c0*/  @P5 LDG.E R23, desc[UR6][R14.64+0x68] ;  /* 0x000068060e175981 */ /* 0x000f22000c1e1900 */
[----:B--2---:R-:W-:-:S03]  /*05d0*/  @P1 LOP3.LUT R7, R7, R16, RZ, 0x3c, !PT ;  /* 0x0000001007071212 */ /* 0x004fc600078e3cff */
[----:B------:R-:W2:Y:S01]  /*05e0*/  @P4 LDG.E R16, desc[UR6][R14.64+0x50] ;  /* 0x000050060e104981 */ /* 0x000ea2000c1e1900 */
[----:B---3--:R-:W-:-:S03]  /*05f0*/  @P2 LOP3.LUT R3, R3, R18, RZ, 0x3c, !PT ;  /* 0x0000001203032212 */ /* 0x008fc600078e3cff */
[----:B------:R-:W3:Y:S01]  /*0600*/  @P4 LDG.E R18, desc[UR6][R14.64+0x58] ;  /* 0x000058060e124981 */ /* 0x000ee2000c1e1900 */
[----:B----4-:R-:W-:-:S03]  /*0610*/  @P2 LOP3.LUT R7, R7, R20, RZ, 0x3c, !PT ;  /* 0x0000001407072212 */ /* 0x010fc600078e3cff */
[----:B------:R-:W4:Y:S01]  /*0620*/  @P5 LDG.E R20, desc[UR6][R14.64+0x64] ;  /* 0x000064060e145981 */ /* 0x000f22000c1e1900 */
[----:B------:R-:W-:-:S03]  /*0630*/  @P3 LOP3.LUT R3, R3, R24, RZ, 0x3c, !PT ;  /* 0x0000001803033212 */ /* 0x000fc600078e3cff */
[----:B------:R-:W4:Y:S01]  /*0640*/  @P5 LDG.E R24, desc[UR6][R14.64+0x6c] ;  /* 0x00006c060e185981 */ /* 0x000f22000c1e1900 */
[----:B------:R-:W-:Y:S02]  /*0650*/  LOP3.LUT P0, RZ, R22, 0x80, RZ, 0xc0, !PT ;  /* 0x0000008016ff7812 */ /* 0x000fe4000780c0ff */
[----:B------:R-:W-:Y:S02]  /*0660*/  @P3 LOP3.LUT R7, R7, R26, RZ, 0x3c, !PT ;  /* 0x0000001a07073212 */ /* 0x000fe400078e3cff */
[----:B------:R-:W-:Y:S02]  /*0670*/  @P3 LOP3.LUT R4, R4, R17, RZ, 0x3c, !PT ;  /* 0x0000001104043212 */ /* 0x000fe400078e3cff */
[----:B------:R-:W4:Y:S01]  /*0680*/  @P6 LDG.E R17, desc[UR6][R14.64+0x7c] ;  /* 0x00007c060e116981 */ /* 0x000f22000c1e1900 */
[----:B------:R-:W-:-:S03]  /*0690*/  @P4 LOP3.LUT R6, R6, R19, RZ, 0x3c, !PT ;  /* 0x0000001306064212 */ /* 0x000fc600078e3cff */
[----:B------:R-:W4:Y:S01]  /*06a0*/  @P6 LDG.E R19, desc[UR6][R14.64+0x84] ;  /* 0x000084060e136981 */ /* 0x000f22000c1e1900 */
[----:B------:R-:W-:-:S03]  /*06b0*/  @P4 LOP3.LUT R4, R4, R21, RZ, 0x3c, !PT ;  /* 0x0000001504044212 */ /* 0x000fc600078e3cff */
[----:B------:R-:W4:Y:S01]  /*06c0*/  @P0 LDG.E R26, desc[UR6][R14.64+0x9c] ;  /* 0x00009c060e1a0981 */ /* 0x000f22000c1e1900 */
[----:B------:R-:W-:-:S03]  /*06d0*/  @P5 LOP3.LUT R6, R6, R23, RZ, 0x3c, !PT ;  /* 0x0000001706065212 */ /* 0x000fc600078e3cff */
        /* <DEDUP_REMOVED lines=10> */
[----:B------:R-:W-:Y:S02]  /*0780*/  @P5 LOP3.LUT R4, R4, R25, RZ, 0x3c, !PT ;  /* 0x0000001904045212 */ /* 0x000fe400078e3cff */
[----:B------:R-:W-:Y:S02]  /*0790*/  @P6 LOP3.LUT R5, R5, R28, RZ, 0x3c, !PT ;  /* 0x0000001c05056212 */ /* 0x000fe400078e3cff */
[----:B------:R-:W-:Y:S02]  /*07a0*/  @P6 LOP3.LUT R6, R6, R17, RZ, 0x3c, !PT ;  /* 0x0000001106066212 */ /* 0x000fe400078e3cff */
[----:B------:R-:W-:Y:S02]  /*07b0*/  @P6 LOP3.LUT R4, R4, R19, RZ, 0x3c, !PT ;  /* 0x0000001304046212 */ /* 0x000fe400078e3cff */
[----:B------:R-:W-:Y:S02]  /*07c0*/  @P0 LOP3.LUT R5, R5, R26, RZ, 0x3c, !PT ;  /* 0x0000001a05050212 */ /* 0x000fe400078e3cff */
[----:B------:R-:W-:-:S02]  /*07d0*/  @P0 LOP3.LUT R6, R6, R21, RZ, 0x3c, !PT ;  /* 0x0000001506060212 */ /* 0x000fc400078e3cff */
[----:B------:R-:W-:Y:S02]  /*07e0*/  @P0 LOP3.LUT R4, R4, R23, RZ, 0x3c, !PT ;  /* 0x0000001704040212 */ /* 0x000fe400078e3cff */
[----:B--2---:R-:W-:Y:S02]  /*07f0*/  @P6 LOP3.LUT R3, R3, R16, RZ, 0x3c, !PT ;  /* 0x0000001003036212 */ /* 0x004fe400078e3cff */
[----:B---3--:R-:W-:Y:S02]  /*0800*/  @P6 LOP3.LUT R7, R7, R18, RZ, 0x3c, !PT ;  /* 0x0000001207076212 */ /* 0x008fe400078e3cff */
[----:B----4-:R-:W-:Y:S02]  /*0810*/  @P0 LOP3.LUT R3, R3, R20, RZ, 0x3c, !PT ;  /* 0x0000001403030212 */ /* 0x010fe400078e3cff */
[----:B------:R-:W-:Y:S02]  /*0820*/  @P0 LOP3.LUT R7, R7, R24, RZ, 0x3c, !PT ;  /* 0x0000001807070212 */ /* 0x000fe400078e3cff */
[----:B------:R-:W-:-:S13]  /*0830*/  R2P PR, R22.B1, 0x7f ;  /* 0x0000007f16007804 */ /* 0x000fda0000001000 */
[----:B------:R-:W2:Y:S04]  /*0840*/  @P0 LDG.E R18, desc[UR6][R14.64+0xa0] ;  /* 0x0000a0060e120981 */ /* 0x000ea8000c1e1900 */
[----:B------:R-:W3:Y:S04]  /*0850*/  @P0 LDG.E R19, desc[UR6][R14.64+0xa4] ;  /* 0x0000a4060e130981 */ /* 0x000ee8000c1e1900 */
[----:B------:R-:W4:Y:S04]  /*0860*/  @P0 LDG.E R20, desc[UR6][R14.64+0xa8] ;  /* 0x0000a8060e140981 */ /* 0x000f28000c1e1900 */
[----:B------:R-:W4:Y:S04]  /*0870*/  @P0 LDG.E R21, desc[UR6][R14.64+0xac] ;  /* 0x0000ac060e150981 */ /* 0x000f28000c1e1900 */
[----:B------:R-:W4:Y:S04]  /*0880*/  @P0 LDG.E R24, desc[UR6][R14.64+0xb0] ;  /* 0x0000b0060e180981 */ /* 0x000f28000c1e1900 */
[----:B------:R-:W4:Y:S04]  /*0890*/  @P1 LDG.E R16, desc[UR6][R14.64+0xbc] ;  /* 0x0000bc060e101981 */ /* 0x000f28000c1e1900 */
[----:B------:R-:W4:Y:S04]  /*08a0*/  @P1 LDG.E R26, desc[UR6][R14.64+0xb4] ;  /* 0x0000b4060e1a1981 */ /* 0x000f28000c1e1900 */
        /* <DEDUP_REMOVED lines=11> */
[----:B------:R-:W-:Y:S01]  /*0960*/  LOP3.LUT P0, RZ, R22, 0x8000, RZ, 0xc0, !PT ;  /* 0x0000800016ff7812 */ /* 0x000fe2000780c0ff */
[----:B------:R-:W4:Y:S01]  /*0970*/  @P2 LDG.E R24, desc[UR6][R14.64+0xd8] ;  /* 0x0000d8060e182981 */ /* 0x000f22000c1e1900 */
[----:B------:R-:W-:-:S03]  /*0980*/  @P1 LOP3.LUT R7, R7, R16, RZ, 0x3c, !PT ;  /* 0x0000001007071212 */ /* 0x000fc600078e3cff */
[----:B------:R-:W4:Y:S01]  /*0990*/  @P2 LDG.E R22, desc[UR6][R14.64+0xd0] ;  /* 0x0000d0060e162981 */ /* 0x000f22000c1e1900 */
[----:B------:R-:W-:-:S03]  /*09a0*/  @P1 LOP3.LUT R3, R3, R26, RZ, 0x3c, !PT ;  /* 0x0000001a03031212 */ /* 0x000fc600078e3cff */
[----:B------:R-:W4:Y:S01]  /*09b0*/  @P3 LDG.E R16, desc[UR6][R14.64+0xe4] ;  /* 0x0000e4060e103981 */ /* 0x000f22000c1e1900 */
[----:B------:R-:W-:-:S03]  /*09c0*/  @P1 LOP3.LUT R6, R6, R23, RZ, 0x3c, !PT ;  /* 0x0000001706061212 */ /* 0x000fc600078e3cff */
[----:B------:R-:W4:Y:S01]  /*09d0*/  @P3 LDG.E R26, desc[UR6][R14.64+0xdc] ;  /* 0x0000dc060e1a3981 */ /* 0x000f22000c1e1900 */
[----:B------:R-:W-:-:S03]  /*09e0*/  @P1 LOP3.LUT R4, R4, R17, RZ, 0x3c, !PT ;  /* 0x0000001104041212 */ /* 0x000fc600078e3cff */
        /* <DEDUP_REMOVED lines=43> */
[----:B------:R-:W-:-:S04]  /*0ca0*/  UIADD3 UR4, UPT, UPT, UR4, 0x10, URZ ;  /* 0x0000001004047890 */ /* 0x000fc8000fffe0ff */
[----:B------:R-:W-:Y:S01]  /*0cb0*/  UISETP.NE.AND UP0, UPT, UR4, 0x20, UPT ;  /* 0x000000200400788c */ /* 0x000fe2000bf05270 */
[----:B--2---:R-:W-:Y:S02]  /*0cc0*/  @P5 LOP3.LUT R5, R5, R18, RZ, 0x3c, !PT ;  /* 0x0000001205055212 */ /* 0x004fe400078e3cff */
[----:B---3--:R-:W-:Y:S02]  /*0cd0*/  @P6 LOP3.LUT R6, R6, R19, RZ, 0x3c, !PT ;  /* 0x0000001306066212 */ /* 0x008fe400078e3cff */
[----:B----4-:R-:W-:Y:S02]  /*0ce0*/  @P6 LOP3.LUT R3, R3, R20, RZ, 0x3c, !PT ;  /* 0x0000001403036212 */ /* 0x010fe400078e3cff */
[----:B------:R-:W-:Y:S02]  /*0cf0*/  @P6 LOP3.LUT R4, R4, R21, RZ, 0x3c, !PT ;  /* 0x0000001504046212 */ /* 0x000fe400078e3cff */
[----:B------:R-:W-:Y:S02]  /*0d00*/  @P6 LOP3.LUT R7, R7, R22, RZ, 0x3c, !PT ;  /* 0x0000001607076212 */ /* 0x000fe400078e3cff */
[----:B------:R-:W-:-:S02]  /*0d10*/  @P6 LOP3.LUT R5, R5, R16, RZ, 0x3c, !PT ;  /* 0x0000001005056212 */ /* 0x000fc400078e3cff */
[----:B------:R-:W-:Y:S02]  /*0d20*/  @P0 LOP3.LUT R3, R3, R24, RZ, 0x3c, !PT ;  /* 0x0000001803030212 */ /* 0x000fe400078e3cff */
[----:B------:R-:W-:Y:S02]  /*0d30*/  @P0 LOP3.LUT R5, R5, R28, RZ, 0x3c, !PT ;  /* 0x0000001c05050212 */ /* 0x000fe400078e3cff */
[----:B------:R-:W-:Y:S02]  /*0d40*/  @P0 LOP3.LUT R7, R7, R26, RZ, 0x3c, !PT ;  /* 0x0000001a07070212 */ /* 0x000fe400078e3cff */
[----:B------:R-:W-:Y:S02]  /*0d50*/  @P0 LOP3.LUT R4, R4, R23, RZ, 0x3c, !PT ;  /* 0x0000001704040212 */ /* 0x000fe400078e3cff */
[----:B------:R-:W-:Y:S01]  /*0d60*/  @P0 LOP3.LUT R6, R6, R17, RZ, 0x3c, !PT ;  /* 0x0000001106060212 */ /* 0x000fe200078e3cff */
[----:B------:R-:W-:Y:S06]  /*0d70*/  BRA.U UP0, `(.L_x_41) ;  /* 0xfffffff500487547 */ /* 0x000fec000b83ffff */
[----:B------:R-:W-:-:S05]  /*0d80*/  VIADD R2, R2, 0x1 ;  /* 0x0000000102027836 */ /* 0x000fca0000000000 */
[----:B------:R-:W-:-:S13]  /*0d90*/  ISETP.NE.AND P0, PT, R2, 0x5, PT ;  /* 0x000000050200780c */ /* 0x000fda0003f05270 */
[----:B------:R-:W-:Y:S05]  /*0da0*/  @P0 BRA `(.L_x_42) ;  /* 0xfffffff400300947 */ /* 0x000fea000383ffff */
[----:B------:R-:W-:Y:S01]  /*0db0*/  LOP3.LUT R2, R10, 0x3, RZ, 0xc0, !PT ;  /* 0x000000030a027812 */ /* 0x000fe200078ec0ff */
[----:B------:R0:W-:Y:S03]  /*0dc0*/  STL.64 [R1+0x8], R6 ;  /* 0x0000080601007387 */ /* 0x0001e60000100a00 */
[----:B------:R-:W-:Y:S01]  /*0dd0*/  ISETP.NE.U32.AND P0, PT, R2, 0x1, PT ;  /* 0x000000010200780c */ /* 0x000fe20003f05070 */
[----:B------:R0:W-:Y:S03]  /*0de0*/  STL.64 [R1+0x10], R4 ;  /* 0x0000100401007387 */ /* 0x0001e60000100a00 */
[----:B------:R-:W-:Y:S01]  /*0df0*/  ISETP.NE.AND.EX P0, PT, RZ, RZ, PT, P0 ;  /* 0x000000ffff00720c */ /* 0x000fe20003f05300 */
[----:B------:R0:W-:-:S12]  /*0e00*/  STL [R1+0x4], R3 ;  /* 0x0000040301007387 */ /* 0x0001d80000100800 */
[----:B0-----:R-:W-:Y:S05]  /*0e10*/  @!P0 BRA `(.L_x_40) ;  /* 0x0000001400f08947 */ /* 0x001fea0003800000 */
[----:B------:R-:W-:Y:S01]  /*0e20*/  UMOV UR4, URZ ;  /* 0x000000ff00047c82 */ /* 0x000fe20008000000 */
[----:B------:R-:W-:Y:S01]  /*0e30*/  CS2R R2, SRZ ;  /* 0x0000000000027805 */ /* 0x000fe2000001ff00 */
[----:B------:R-:W-:Y:S01]  /*0e40*/  IMAD.MOV.U32 R4, RZ, RZ, RZ ;  /* 0x000000ffff047224 */ /* 0x000fe200078e00ff */
[----:B------:R-:W-:Y:S01]  /*0e50*/  CS2R R6, SRZ ;  /* 0x0000000000067805 */ /* 0x000fe2000001ff00 */
[----:B------:R-:W-:-:S07]  /*0e60*/  IMAD.U32 R5, RZ, RZ, UR4 ;  /* 0x00000004ff057e24 */ /* 0x000fce000f8e00ff */
.L_x_44:
[----:B------:R-:W-:-:S06]  /*0e70*/  IMAD R12, R2, 0x4, R1 ;  /* 0x00000004020c7824 */ /* 0x000fcc00078e0201 */
[----:B------:R-:W5:Y:S01]  /*0e80*/  LDL R12, [R12+0x4] ;  /* 0x000004000c0c7983 */ /* 0x000f620000100800 */
[----:B------:R-:W-:-:S05]  /*0e90*/  UMOV UR4, URZ ;  /* 0x000000ff00047c82 */ /* 0x000fca0008000000 */
.L_x_43:
        /* <DEDUP_REMOVED lines=180> */
[----:B------:R0:W-:Y:S03]  /*19e0*/  STL [R1+0x4], R3 ;  /* 0x0000040301007387 */ /* 0x0001e60000100800 */
[----:B------:R-:W-:Y:S01]  /*19f0*/  ISETP.NE.AND.EX P0, PT, RZ, RZ, PT, P0 ;  /* 0x000000ffff00720c */ /* 0x000fe20003f05300 */
[----:B------:R0:W-:-:S12]  /*1a00*/  STL.64 [R1+0x10], R4 ;  /* 0x0000100401007387 */ /* 0x0001d80000100a00 */
[----:B0-----:R-:W-:Y:S05]  /*1a10*/  @P0 BRA `(.L_x_40) ;  /* 0x0000000800f00947 */ /* 0x001fea0003800000 */
[----:B------:R-:W-:Y:S01]  /*1a20*/  UMOV UR4, URZ ;  /* 0x000000ff00047c82 */ /* 0x000fe20008000000 */
[----:B------:R-:W-:Y:S01]  /*1a30*/  CS2R R2, SRZ ;  /* 0x0000000000027805 */ /* 0x000fe2000001ff00 */
[----:B------:R-:W-:Y:S01]  /*1a40*/  IMAD.MOV.U32 R4, RZ, RZ, RZ ;  /* 0x000000ffff047224 */ /* 0x000fe200078e00ff */
[----:B------:R-:W-:Y:S01]  /*1a50*/  CS2R R6, SRZ ;  /* 0x0000000000067805 */ /* 0x000fe2000001ff00 */
[----:B------:R-:W-:-:S07]  /*1a60*/  IMAD.U32 R5, RZ, RZ, UR4 ;  /* 0x00000004ff057e24 */ /* 0x000fce000f8e00ff */
.L_x_46:
[----:B------:R-:W-:-:S06]  /*1a70*/  IMAD R12, R2, 0x4, R1 ;  /* 0x00000004020c7824 */ /* 0x000fcc00078e0201 */
[----:B------:R-:W5:Y:S01]  /*1a80*/  LDL R12, [R12+0x4] ;  /* 0x000004000c0c7983 */ /* 0x000f620000100800 */
[----:B------:R-:W-:-:S05]  /*1a90*/  UMOV UR4, URZ ;  /* 0x000000ff00047c82 */ /* 0x000fca0008000000 */
.L_x_45:
        /* <DEDUP_REMOVED lines=177> */
[----:B------:R0:W-:Y:S04]  /*25b0*/  STL.64 [R1+0x8], R6 ;  /* 0x0000080601007387 */ /* 0x0001e80000100a00 */
[----:B------:R0:W-:Y:S04]  /*25c0*/  STL [R1+0x4], R3 ;  /* 0x0000040301007387 */ /* 0x0001e80000100800 */
[----:B------:R0:W-:Y:S02]  /*25d0*/  STL.64 [R1+0x10], R4 ;  /* 0x0000100401007387 */ /* 0x0001e40000100a00 */
.L_x_40:
[----:B------:R-:W-:Y:S05]  /*25e0*/  BSYNC.RECONVERGENT B1 ;  /* 0x0000000000017941 */ /* 0x000fea0003800200 */
.L_x_39:
[C---:B------:R-:W-:Y:S01]  /*25f0*/  ISETP.GT.U32.AND P0, PT, R10.reuse, 0x3, PT ;  /* 0x000000030a00780c */ /* 0x040fe20003f04070 */
[----:B------:R-:W-:Y:S01]  /*2600*/  VIADD R11, R11, 0x1 ;  /* 0x000000010b0b7836 */ /* 0x000fe20000000000 */
[--C-:B------:R-:W-:Y:S02]  /*2610*/  SHF.R.U64 R10, R10, 0x2, R13.reuse ;  /* 0x000000020a0a7819 */ /* 0x100fe4000000120d */
[----:B------:R-:W-:Y:S02]  /*2620*/  ISETP.GT.U32.AND.EX P0, PT, R13, RZ, PT, P0 ;  /* 0x000000ff0d00720c */ /* 0x000fe40003f04100 */
[----:B------:R-:W-:-:S11]  /*2630*/  SHF.R.U32.HI R13, RZ, 0x2, R13 ;  /* 0x00000002ff0d7819 */ /* 0x000fd6000001160d */
[----:B------:R-:W-:Y:S05]  /*2640*/  @P0 BRA `(.L_x_47) ;  /* 0xffffffd800e00947 */ /* 0x000fea000383ffff */
.L_x_38:
[----:B------:R-:W-:Y:S05]  /*2650*/  BSYNC.RECONVERGENT B0 ;  /* 0x0000000000007941 */ /* 0x000fea0003800200 */
.L_x_37:
[----:B------:R-:W1:Y:S01]  /*2660*/  LDCU UR4, c[0x0][0x38c] ;  /* 0x00007180ff0477ac */ /* 0x000e620008000800 */
[----:B------:R-:W2:Y:S01]  /*2670*/  LDC R8, c[0x0][0x388] ;  /* 0x0000e200ff087b82 */ /* 0x000ea20000000800 */
[----:B0-----:R-:W-:Y:S01]  /*2680*/  SHF.R.U32.HI R2, RZ, 0x2, R3 ;  /* 0x00000002ff027819 */ /* 0x001fe20000011603 */
[----:B------:R-:W-:Y:S01]  /*2690*/  IMAD.MOV.U32 R9, RZ, RZ, -0x266e14b1 ;  /* 0xd991eb4fff097424 */ /* 0x000fe200078e00ff */
[----:B------:R-:W0:Y:S02]  /*26a0*/  LDCU.64 UR8, c[0x0][0x380] ;  /* 0x00007000ff0877ac */ /* 0x000e240008000a00 */
[----:B------:R-:W-:Y:S01]  /*26b0*/  LOP3.LUT R2, R2, R3, RZ, 0x3c, !PT ;  /* 0x0000000302027212 */ /* 0x000fe200078e3cff */
[----:B------:R-:W-:Y:S01]  /*26c0*/  IMAD.SHL.U32 R3, R5, 0x10, RZ ;  /* 0x0000001005037824 */ /* 0x000fe200078e00ff */
[----:B-1----:R-:W1:Y:S01]  /*26d0*/  I2F.U32.RP R4, UR4 ;  /* 0x0000000400047d06 */ /* 0x002e620008209000 */
[----:B------:R-:W-:Y:S02]  /*26e0*/  ISETP.NE.U32.AND P1, PT, RZ, UR4, PT ;  /* 0x00000004ff007c0c */ /* 0x000fe4000bf25070 */
[----:B--2---:R-:W-:-:S02]  /*26f0*/  ISETP.GT.AND P0, PT, R8, -0x1, PT ;  /* 0xffffffff0800780c */ /* 0x004fc40003f04270 */
[----:B------:R-:W-:Y:S02]  /*2700*/  LOP3.LUT R8, R8, 0xaad26b49, RZ, 0x3c, !PT ;  /* 0xaad26b4908087812 */ /* 0x000fe400078e3cff */
[----:B------:R-:W-:-:S03]  /*2710*/  SEL R9, R9, 0x8bf16996, P0 ;  /* 0x8bf1699609097807 */ /* 0x000fc60000000000 */
[----:B------:R-:W-:Y:S01]  /*2720*/  IMAD R8, R8, 0x4182bed5, RZ ;  /* 0x4182bed508087824 */ /* 0x000fe200078e02ff */
[----:B-1----:R-:W1:Y:S04]  /*2730*/  MUFU.RCP R4, R4 ;  /* 0x0000000400047308 */ /* 0x002e680000001000 */
[----:B------:R-:W-:Y:S01]  /*2740*/  IADD3 R9, PT, PT, R9, 0x64f0c9, R8 ;  /* 0x0064f0c909097810 */ /* 0x000fe20007ffe008 */
[----:B-1----:R-:W-:Y:S02]  /*2750*/  VIADD R6, R4, 0xffffffe ;  /* 0x0ffffffe04067836 */ /* 0x002fe40000000000 */
[C---:B------:R-:W-:Y:S02]  /*2760*/  IMAD.SHL.U32 R4, R2.reuse, 0x2, RZ ;  /* 0x0000000202047824 */ /* 0x040fe400078e00ff */
[----:B------:R-:W1:Y:S03]  /*2770*/  F2I.FTZ.U32.TRUNC.NTZ R7, R6 ;  /* 0x0000000600077305 */ /* 0x000e66000021f000 */
[----:B------:R-:W-:-:S04]  /*2780*/  LOP3.LUT R4, R2, R4, R3, 0x96, !PT ;  /* 0x0000000402047212 */ /* 0x000fc800078e9603 */
[----:B------:R-:W-:-:S04]  /*2790*/  LOP3.LUT R4, R4, R5, RZ, 0x3c, !PT ;  /* 0x0000000504047212 */ /* 0x000fc800078e3cff */
[----:B------:R-:W-:Y:S01]  /*27a0*/  IADD3 R4, PT, PT, R9, 0x587c5, R4 ;  /* 0x000587c509047810 */ /* 0x000fe20007ffe004 */
[----:B-1----:R-:W-:-:S04]  /*27b0*/  IMAD.MOV R6, RZ, RZ, -R7 ;  /* 0x000000ffff067224 */ /* 0x002fc800078e0a07 */
[----:B------:R-:W-:Y:S02]  /*27c0*/  IMAD R3, R6, UR4, RZ ;  /* 0x0000000406037c24 */ /* 0x000fe4000f8e02ff */
[----:B------:R-:W-:-:S04]  /*27d0*/  IMAD.MOV.U32 R6, RZ, RZ, RZ ;  /* 0x000000ffff067224 */ /* 0x000fc800078e00ff */
[----:B------:R-:W-:Y:S01]  /*27e0*/  IMAD.HI.U32 R7, R7, R3, R6 ;  /* 0x0000000307077227 */ /* 0x000fe200078e0006 */
[----:B------:R-:W-:-:S05]  /*27f0*/  SHF.R.S32.HI R3, RZ, 0x1f, R0 ;  /* 0x0000001fff037819 */ /* 0x000fca0000011400 */
[----:B------:R-:W-:-:S04]  /*2800*/  IMAD.HI.U32 R7, R7, R4, RZ ;  /* 0x0000000407077227 */ /* 0x000fc800078e00ff */
[----:B------:R-:W-:-:S04]  /*2810*/  IMAD.MOV R7, RZ, RZ, -R7 ;  /* 0x000000ffff077224 */ /* 0x000fc800078e0a07 */
[----:B------:R-:W-:-:S05]  /*2820*/  IMAD R4, R7, UR4, R4 ;  /* 0x0000000407047c24 */ /* 0x000fca000f8e0204 */
[----:B------:R-:W-:-:S13]  /*2830*/  ISETP.GE.U32.AND P0, PT, R4, UR4, PT ;  /* 0x0000000404007c0c */ /* 0x000fda000bf06070 */
[----:B------:R-:W-:-:S05]  /*2840*/  @P0 VIADD R4, R4, -UR4 ;  /* 0x8000000404040c36 */ /* 0x000fca0008000000 */
[----:B------:R-:W-:-:S13]  /*2850*/  ISETP.GE.U32.AND P0, PT, R4, UR4, PT ;  /* 0x0000000404007c0c */ /* 0x000fda000bf06070 */
[----:B------:R-:W-:Y:S01]  /*2860*/  @P0 VIADD R4, R4, -UR4 ;  /* 0x8000000404040c36 */ /* 0x000fe20008000000 */
[----:B------:R-:W-:Y:S02]  /*2870*/  @!P1 LOP3.LUT R4, RZ, UR4, RZ, 0x33, !PT ;  /* 0x00000004ff049c12 */ /* 0x000fe4000f8e33ff */
[----:B0-----:R-:W-:-:S03]  /*2880*/  LEA R2, P0, R0, UR8, 0x2 ;  /* 0x0000000800027c11 */ /* 0x001fc6000f8010ff */
[----:B------:R-:W-:Y:S01]  /*2890*/  VIADD R4, R4, 0x1 ;  /* 0x0000000104047836 */ /* 0x000fe20000000000 */
[----:B------:R-:W-:-:S04]  /*28a0*/  LEA.HI.X R3, R0, UR9, R3, 0x2, P0 ;  /* 0x0000000900037c11 */ /* 0x000fc800080f1403 */
[----:B------:R-:W-:-:S05]  /*28b0*/  IABS R5, R4 ;  /* 0x0000000400057213 */ /* 0x000fca0000000000 */
[----:B------:R-:W-:Y:S01]  /*28c0*/  STG.E desc[UR6][R2.64], R5 ;  /* 0x0000000502007986 */ /* 0x000fe2000c101906 */
[----:B------:R-:W-:Y:S05]  /*28d0*/  EXIT ;  /* 0x000000000000794d */ /* 0x000fea0003800000 */
.L_x_48:
        /* <DEDUP_REMOVED lines=10> */
.L_x_52:


//--------------------- .nv.global.init           --------------------------
	.section	.nv.global.init,"aw",@progbits
	.align	4
.nv.global.init:
	.type		mrg32k3aM1SubSeq,@object
	.size		mrg32k3aM1SubSeq,(mrg32k3aM2SubSeq - mrg32k3aM1SubSeq)
mrg32k3aM1SubSeq:
        /*0000*/ 	.byte	0x0b, 0xcc, 0xee, 0x04, 0x73, 0x29, 0x8b, 0x6f, 0xf6, 0x53, 0x03, 0xf6, 0x23, 0xf6, 0xea, 0xda
        /* <DEDUP_REMOVED lines=125> */
	.type		mrg32k3aM2SubSeq,@object
	.size		mrg32k3aM2SubSeq,(mrg32k3aM1 - mrg32k3aM2SubSeq)
mrg32k3aM2SubSeq:
        /* <DEDUP_REMOVED lines=126> */
	.type		mrg32k3aM1,@object
	.size		mrg32k3aM1,(mrg32k3aM1Seq - mrg32k3aM1)
mrg32k3aM1:
        /* <DEDUP_REMOVED lines=144> */
	.type		mrg32k3aM1Seq,@object
	.size		mrg32k3aM1Seq,(mrg32k3aM2 - mrg32k3aM1Seq)
mrg32k3aM1Seq:
        /* <DEDUP_REMOVED lines=144> */
	.type		mrg32k3aM2,@object
	.size		mrg32k3aM2,(mrg32k3aM2Seq - mrg32k3aM2)
mrg32k3aM2:
        /* <DEDUP_REMOVED lines=144> */
	.type		mrg32k3aM2Seq,@object
	.size		mrg32k3aM2Seq,(precalc_xorwow_matrix - mrg32k3aM2Seq)
mrg32k3aM2Seq:
        /* <DEDUP_REMOVED lines=144> */
	.type		precalc_xorwow_matrix,@object
	.size		precalc_xorwow_matrix,(precalc_xorwow_offset_matrix - precalc_xorwow_matrix)
precalc_xorwow_matrix:
        /* <DEDUP_REMOVED lines=6400> */
	.type		precalc_xorwow_offset_matrix,@object
	.size		precalc_xorwow_offset_matrix,($str$16 - precalc_xorwow_offset_matrix)
precalc_xorwow_offset_matrix:
        /* <DEDUP_REMOVED lines=6400> */
	.type		$str$16,@object
	.size		$str$16,($str$3 - $str$16)
$str$16:
        /*353c0*/ 	.byte	0x0a, 0x43, 0x61, 0x6d, 0x69, 0x6e, 0x6f, 0x20, 0x45, 0x4e, 0x43, 0x4f, 0x4e, 0x54, 0x52, 0x41
        /*353d0*/ 	.byte	0x44, 0x4f, 0x20, 0x00
	.type		$str$3,@object
	.size		$str$3,($str$17 - $str$3)
$str$3:
        /*353d4*/ 	.byte	0x0a, 0x50, 0x6f, 0x73, 0x69, 0x63, 0x69, 0x6f, 0x6e, 0x20, 0x61, 0x63, 0x74, 0x75, 0x61, 0x6c
        /*353e4*/ 	.byte	0x3a, 0x25, 0x64, 0x0a, 0x20, 0x00
	.type		$str$17,@object
	.size		$str$17,($str$14 - $str$17)
$str$17:
        /*353ea*/ 	.byte	0x0a, 0x43, 0x61, 0x6d, 0x69, 0x6e, 0x6f, 0x20, 0x45, 0x4e, 0x43, 0x4f, 0x4e, 0x54, 0x52, 0x41
        /*353fa*/ 	.byte	0x44, 0x4f, 0x20, 0x25, 0x64, 0x0a, 0x00
	.type		$str$14,@object
	.size		$str$14,($str$1 - $str$14)
$str$14:
        /*35401*/ 	.byte	0x0a, 0x50, 0x6f, 0x73, 0x20, 0x61, 0x75, 0x78, 0x20, 0x76, 0x61, 0x6c, 0x65, 0x3a, 0x20, 0x25
        /*35411*/ 	.byte	0x64, 0x20, 0x68, 0x69, 0x6c, 0x6f, 0x20, 0x25, 0x64, 0x00
	.type		$str$1,@object
	.size		$str$1,($str$5 - $str$1)
$str$1:
        /*3541b*/ 	.byte	0x0a, 0x45, 0x6c, 0x20, 0x63, 0x6f, 0x6c, 0x6f, 0x72, 0x20, 0x6e, 0x6f, 0x20, 0x63, 0x6f, 0x69
        /*3542b*/ 	.byte	0x6e, 0x63, 0x69, 0x64, 0x65, 0x20, 0x25, 0x64, 0x0a, 0x00
	.type		$str$5,@object
	.size		$str$5,($str$2 - $str$5)
$str$5:
        /*35435*/ 	.byte	0x0a, 0x50, 0x6f, 0x73, 0x69, 0x62, 0x6c, 0x65, 0x20, 0x63, 0x61, 0x6d, 0x69, 0x6e, 0x6f, 0x20
        /*35445*/ 	.byte	0x5b, 0x25, 0x64, 0x5d, 0x20, 0x3d, 0x20, 0x25, 0x64, 0x0a, 0x00
	.type		$str$2,@object
	.size		$str$2,($str$4 - $str$2)
$str$2:
        /*35450*/ 	.byte	0x0a, 0x50, 0x6f, 0x73, 0x69, 0x63, 0x69, 0x6f, 0x6e, 0x20, 0x61, 0x20, 0x65, 0x6e, 0x63, 0x6f
        /*35460*/ 	.byte	0x6e, 0x74, 0x72, 0x61, 0x72, 0x5b, 0x25, 0x64, 0x5d, 0x5b, 0x25, 0x64, 0x5d, 0x3a, 0x20, 0x25
        /*35470*/ 	.byte	0x64, 0x0a, 0x00
	.type		$str$4,@object
	.size		$str$4,($str$8 - $str$4)
$str$4:
        /*35473*/ 	.byte	0x0a, 0x43, 0x6f, 0x6d, 0x70, 0x61, 0x72, 0x61, 0x6d, 0x6f, 0x73, 0x20, 0x63, 0x6f, 0x6c, 0x6f
        /*35483*/ 	.byte	0x72, 0x65, 0x73, 0x20, 0x5b, 0x25, 0x64, 0x5d, 0x20, 0x5b, 0x25, 0x64, 0x5d, 0x3a, 0x20, 0x25
        /*35493*/ 	.byte	0x64, 0x0a, 0x00
	.type		$str$8,@object
	.size		$str$8,($str$7 - $str$8)
$str$8:
        /*35496*/ 	.byte	0x0a, 0x20, 0x41, 0x42, 0x41, 0x4a, 0x4f, 0x20, 0x2d, 0x20, 0x66, 0x69, 0x6c, 0x61, 0x5b, 0x25
        /*354a6*/ 	.byte	0x64, 0x5d, 0x20, 0x63, 0x6f, 0x6c, 0x5b, 0x25, 0x64, 0x5d, 0x20, 0x28, 0x68, 0x69, 0x6c, 0x6f
        /*354b6*/ 	.byte	0x20, 0x25, 0x64, 0x29, 0x0a, 0x00
	.type		$str$7,@object
	.size		$str$7,($str$11 - $str$7)
$str$7:
        /*354bc*/ 	.byte	0x0a, 0x20, 0x44, 0x45, 0x52, 0x45, 0x43, 0x48, 0x41, 0x2d, 0x20, 0x66, 0x69, 0x6c, 0x61, 0x20
        /*354cc*/ 	.byte	0x5b, 0x25, 0x64, 0x5d, 0x20, 0x63, 0x6f, 0x6c, 0x20, 0x5b, 0x25, 0x64, 0x5d, 0x20, 0x68, 0x69
        /*354dc*/ 	.byte	0x6c, 0x6f, 0x20, 0x25, 0x64, 0x0a, 0x00
	.type		$str$11,@object
	.size		$str$11,($str$12 - $str$11)
$str$11:
        /*354e3*/ 	.byte	0x0a, 0x43, 0x6f, 0x6e, 0x74, 0x69, 0x6e, 0x75, 0x61, 0x20, 0x70, 0x6f, 0x72, 0x20, 0x70, 0x6f
        /*354f3*/ 	.byte	0x73, 0x69, 0x63, 0x69, 0x6f, 0x6e, 0x20, 0x28, 0x66, 0x69, 0x6c, 0x61, 0x29, 0x20, 0x25, 0x64
        /*35503*/ 	.byte	0x20, 0x68, 0x69, 0x6c, 0x6f, 0x20, 0x25, 0x64, 0x00
	.type		$str$12,@object
	.size		$str$12,($str - $str$12)
$str$12:
        /*3550c*/ 	.byte	0x0a, 0x43, 0x6f, 0x6e, 0x74, 0x69, 0x6e, 0x75, 0x61, 0x20, 0x70, 0x6f, 0x72, 0x20, 0x70, 0x6f
        /*3551c*/ 	.byte	0x73, 0x69, 0x63, 0x69, 0x6f, 0x6e, 0x20, 0x28, 0x66, 0x69, 0x6c, 0x61, 0x29, 0x20, 0x25, 0x64
        /*3552c*/ 	.byte	0x20, 0x68, 0x69, 0x6c, 0x6f, 0x20, 0x25, 0x64, 0x0a, 0x00
	.type		$str,@object
	.size		$str,($str$13 - $str)
$str:
        /*35536*/ 	.byte	0x0a, 0x43, 0x61, 0x6d, 0x69, 0x6e, 0x6f, 0x20, 0x6e, 0x6f, 0x20, 0x65, 0x6e, 0x63, 0x6f, 0x6e
        /*35546*/ 	.byte	0x74, 0x72, 0x61, 0x64, 0x6f, 0x20, 0x64, 0x65, 0x73, 0x64, 0x65, 0x20, 0x6c, 0x61, 0x20, 0x70
        /*35556*/ 	.byte	0x6f, 0x73, 0x69, 0x63, 0x69, 0x6f, 0x6e, 0x20, 0x25, 0x64, 0x0a, 0x00
	.type		$str$13,@object
	.size		$str$13,($str$15 - $str$13)
$str$13:
        /*35562*/ 	.byte	0x0a, 0x41, 0x76, 0x61, 0x6e, 0x7a, 0x61, 0x20, 0x31, 0x20, 0x66, 0x69, 0x6c, 0x61, 0x20, 0x61
        /*35572*/ 	.byte	0x20, 0x73, 0x75, 0x20, 0x6d, 0x69, 0x73, 0x6d, 0x61, 0x20, 0x63, 0x6f, 0x6c, 0x75, 0x6d, 0x6e
        /*35582*/ 	.byte	0x61, 0x20, 0x25, 0x64, 0x20, 0x68, 0x69, 0x6c, 0x6f, 0x20, 0x25, 0x64, 0x00
	.type		$str$15,@object
	.size		$str$15,($str$6 - $str$15)
$str$15:
        /*3558f*/ 	.byte	0x0a, 0x43, 0x6f, 0x6e, 0x74, 0x69, 0x6e, 0x75, 0x61, 0x20, 0x70, 0x6f, 0x72, 0x20, 0x70, 0x6f
        /*3559f*/ 	.byte	0x73, 0x69, 0x63, 0x69, 0x6f, 0x6e, 0x20, 0x28, 0x63, 0x6f, 0x6c, 0x75, 0x6d, 0x6e, 0x61, 0x29
        /*355af*/ 	.byte	0x20, 0x20, 0x25, 0x64, 0x20, 0x68, 0x69, 0x6c, 0x6f, 0x20, 0x25, 0x64, 0x0a, 0x00
	.type		$str$6,@object
	.size		$str$6,($str$18 - $str$6)
$str$6:
        /*355bd*/ 	.byte	0x0a, 0x48, 0x69, 0x6c, 0x6f, 0x20, 0x6e, 0x75, 0x6d, 0x65, 0x72, 0x6f, 0x20, 0x25, 0x64, 0x20
        /*355cd*/ 	.byte	0x2d, 0x20, 0x70, 0x6f, 0x73, 0x69, 0x63, 0x69, 0x6f, 0x6e, 0x20, 0x61, 0x75, 0x78, 0x69, 0x6c
        /*355dd*/ 	.byte	0x69, 0x61, 0x72, 0x20, 0x69, 0x6e, 0x69, 0x63, 0x69, 0x61, 0x6c, 0x20, 0x25, 0x64, 0x20, 0x0a
        /*355ed*/ 	.byte	0x00
	.type		$str$18,@object
	.size		$str$18,($str$10 - $str$18)
$str$18:
        /*355ee*/ 	.byte	0x0a, 0x50, 0x6f, 0x73, 0x69, 0x62, 0x6c, 0x65, 0x20, 0x63, 0x61, 0x6d, 0x69, 0x6e, 0x6f, 0x20
        /*355fe*/ 	.byte	0x6e, 0x75, 0x6d, 0x5f, 0x63, 0x61, 0x6d, 0x69, 0x6e, 0x6f, 0x5b, 0x25, 0x64, 0x5d, 0x20, 0x28
        /*3560e*/ 	.byte	0x68, 0x69, 0x6c, 0x6f, 0x20, 0x25, 0x64, 0x29, 0x20, 0x64, 0x65, 0x20, 0x74, 0x61, 0x6d, 0x61
        /*3561e*/ 	.byte	0x6e, 0x6f, 0x20, 0x25, 0x64, 0x0a, 0x00
	.type		$str$10,@object
	.size		$str$10,($str$9 - $str$10)
$str$10:
        /*35625*/ 	.byte	0x0a, 0x20, 0x43, 0x6f, 0x6e, 0x64, 0x69, 0x63, 0x69, 0x6f, 0x6e, 0x20, 0x61, 0x62, 0x61, 0x6a
        /*35635*/ 	.byte	0x6f, 0x3a, 0x20, 0x68, 0x69, 0x6c, 0x6f, 0x20, 0x25, 0x64, 0x20, 0x64, 0x65, 0x73, 0x64, 0x65
        /*35645*/ 	.byte	0x3a, 0x20, 0x70, 0x6f, 0x73, 0x41, 0x75, 0x78, 0x20, 0x25, 0x64, 0x20, 0x76, 0x61, 0x20, 0x61
        /*35655*/ 	.byte	0x20, 0x6c, 0x61, 0x20, 0x63, 0x6f, 0x6c, 0x75, 0x6d, 0x6e, 0x61, 0x20, 0x25, 0x64, 0x0a, 0x00
	.type		$str$9,@object
	.size		$str$9,(.L_21 - $str$9)
$str$9:
        /*35665*/ 	.byte	0x0a, 0x20, 0x43, 0x6f, 0x6e, 0x64, 0x69, 0x63, 0x69, 0x6f, 0x6e, 0x20, 0x64, 0x65, 0x72, 0x65
        /*35675*/ 	.byte	0x63, 0x68, 0x61, 0x3a, 0x20, 0x68, 0x69, 0x6c, 0x6f, 0x20, 0x25, 0x64, 0x20, 0x76, 0x61, 0x20
        /*35685*/ 	.byte	0x6c, 0x61, 0x20, 0x63, 0x6f, 0x6c, 0x75, 0x6d, 0x6e, 0x61, 0x20, 0x25, 0x64, 0x20, 0x28, 0x64
        /*35695*/ 	.byte	0x65, 0x73, 0x64, 0x65, 0x20, 0x70, 0x6f, 0x73, 0x41, 0x75, 0x78, 0x20, 0x25, 0x64, 0x20, 0x29
        /*356a5*/ 	.byte	0x0a, 0x00
.L_21:


//--------------------- .nv.shared.reserved.0     --------------------------
	.section	.nv.shared.reserved.0,"aw",@nobits
	.weak		__nv_reservedSMEM_offset_0_alias
	.size		__nv_reservedSMEM_offset_0_alias, 0, 64
	.other		__nv_reservedSMEM_offset_0_alias,@"STO_CUDA_RESERVED_SHARED STV_DEFAULT"
__nv_reservedSMEM_offset_0_alias:
	.zero		0
	.zero		64


//--------------------- .nv.shared._Z20kernelEliminarBloquePiPS_iiii --------------------------
	.section	.nv.shared._Z20kernelEliminarBloquePiPS_iiii,"aw",@nobits
	.sectionflags	@""
	.align	4
.nv.shared._Z20kernelEliminarBloquePiPS_iiii:
	.zero		1028


//--------------------- .nv.constant0._Z22kernelEncontrarCaminosPiPS_S_iiS_ii --------------------------
	.section	.nv.constant0._Z22kernelEncontrarCaminosPiPS_S_iiS_ii,"a",@progbits
	.sectionflags	@""
	.align	4
.nv.constant0._Z22kernelEncontrarCaminosPiPS_S_iiS_ii:
	.zero		944


//--------------------- .nv.constant0._Z21kernelEncontrarCaminoPiS_iiS_ii --------------------------
	.section	.nv.constant0._Z21kernelEncontrarCaminoPiS_iiS_ii,"a",@progbits
	.sectionflags	@""
	.align	4
.nv.constant0._Z21kernelEncontrarCaminoPiS_iiS_ii:
	.zero		936


//--------------------- .nv.constant0._Z20kernelEliminarBloquePiPS_iiii --------------------------
	.section	.nv.constant0._Z20kernelEliminarBloquePiPS_iiii,"a",@progbits
	.sectionflags	@""
	.align	4
.nv.constant0._Z20kernelEliminarBloquePiPS_iiii:
	.zero		928


//--------------------- .nv.constant0._Z20kernelGenerarTableroPiii --------------------------
	.section	.nv.constant0._Z20kernelGenerarTableroPiii,"a",@progbits
	.sectionflags	@""
	.align	4
.nv.constant0._Z20kernelGenerarTableroPiii:
	.zero		912


//--------------------- SYMBOLS --------------------------

	.type		.nv.reservedSmem.offset0,@object
	.size		.nv.reservedSmem.offset0,0x4
	.type		.nv.reservedSmem.cap,@object
	.size		.nv.reservedSmem.cap,0x4
	.type		vprintf,@function
